def matmul_kernel(
    a_ptr,
    b_ptr,
    c_ptr,
    M,
    N,
    K,
    stride_am,
    stride_ak,
    stride_bk,
    stride_bn,
    stride_cm,
    stride_cn,
    BLOCK_M: tl.constexpr,
    BLOCK_N: tl.constexpr,
    BLOCK_K: tl.constexpr,
    GROUP_M: tl.constexpr,
):
    pid = tl.program_id(axis=0)
    num_pid_m = tl.cdiv(M, BLOCK_M)
    num_pid_n = tl.cdiv(N, BLOCK_N)
    num_pid_in_group = GROUP_M * num_pid_n
    group_id = pid // num_pid_in_group
    first_pid_m = group_id * GROUP_M
    group_size_m = min(num_pid_m - first_pid_m, GROUP_M)
    pid_m = first_pid_m + ((pid % num_pid_in_group) % group_size_m)
    pid_n = (pid % num_pid_in_group) // group_size_m

    offs_am = (pid_m * BLOCK_M + tl.arange(0, BLOCK_M)) % M
    offs_bn = (pid_n * BLOCK_N + tl.arange(0, BLOCK_N)) % N
    offs_k = tl.arange(0, BLOCK_K)
    a_ptrs = a_ptr + offs_am[:, None] * stride_am + offs_k[None, :] * stride_ak
    b_ptrs = b_ptr + offs_k[:, None] * stride_bk + offs_bn[None, :] * stride_bn

    acc = tl.zeros((BLOCK_M, BLOCK_N), dtype=tl.float32)
    for kk in range(0, tl.cdiv(K, BLOCK_K)):
        a = tl.load(a_ptrs, mask=offs_k[None, :] < K - kk * BLOCK_K, other=0.0)
        b = tl.load(b_ptrs, mask=offs_k[:, None] < K - kk * BLOCK_K, other=0.0)
        acc = tl.dot(a, b, acc)
        a_ptrs += BLOCK_K * stride_ak
        b_ptrs += BLOCK_K * stride_bk

    c = acc.to(c_ptr.dtype.element_ty)
    offs_cm = pid_m * BLOCK_M + tl.arange(0, BLOCK_M)
    offs_cn = pid_n * BLOCK_N + tl.arange(0, BLOCK_N)
    c_ptrs = c_ptr + offs_cm[:, None] * stride_cm + offs_cn[None, :] * stride_cn
    mask = (offs_cm[:, None] < M) & (offs_cn[None, :] < N)
    tl.store(c_ptrs, c, mask=mask)

# config = {"BLOCK_K": 32, "BLOCK_M": 128, "BLOCK_N": 256, "GROUP_M": 8, "arch": "sm_100", "dtype": "bf16", "num_ctas": 1, "num_stages": 3, "num_warps": 16}
# arch = sm_100


// ===== COMPILED SASS (sm_100a) =====

	.target	sm_100a

	.elftype	@"ET_EXEC"


//--------------------- .note.nv.tkinfo           --------------------------
	.section	.note.nv.tkinfo,"",@"SHT_NOTE"
	.sectionflags	@"SHF_NOTE_NV_TKINFO"
	.tkinfo
        /*0018*/ 	.word	0x00000081
        /*0030*/ 	.string	""
        /*0030*/ 	.string	"ptxas-blackwell"
        /*0030*/ 	.string	"Cuda compilation tools, release 12.9, V12.9.86"
        /*0030*/ 	.string	"Build cuda_12.9.r12.9/compiler.36037853_0"
        /*0030*/ 	.string	"-v  -suppress-debug-info  -lineinfo  -arch sm_100a "



//--------------------- .note.nv.cuver            --------------------------
	.section	.note.nv.cuver,"",@"SHT_NOTE"
	.sectionflags	@"SHF_NOTE_NV_CUVER"
        /*0018*/ 	.short	0x0001
        /*001a*/ 	.short	0x0064
        /*001c*/ 	.short	0x0001
        /*001e*/ 	.short	0x0000
        /*0020*/ 	.short	0x0001
        /*0022*/ 	.short	0x0000


//--------------------- .nv.info                  --------------------------
	.section	.nv.info,"",@"SHT_CUDA_INFO"
	.align	4


	//----- nvinfo : EIATTR_REGCOUNT
	.align		4
        /*0000*/ 	.byte	0x04, 0x2f
        /*0002*/ 	.short	(.L_1 - .L_0)
	.align		4
.L_0:
        /*0004*/ 	.word	index@(matmul_kernel)
        /*0008*/ 	.word	0x00000080


	//----- nvinfo : EIATTR_FRAME_SIZE
	.align		4
.L_1:
        /*000c*/ 	.byte	0x04, 0x11
        /*000e*/ 	.short	(.L_3 - .L_2)
	.align		4
.L_2:
        /*0010*/ 	.word	index@(matmul_kernel)
        /*0014*/ 	.word	0x00000030


	//----- nvinfo : EIATTR_MIN_STACK_SIZE
	.align		4
.L_3:
        /*0018*/ 	.byte	0x04, 0x12
        /*001a*/ 	.short	(.L_5 - .L_4)
	.align		4
.L_4:
        /*001c*/ 	.word	index@(matmul_kernel)
        /*0020*/ 	.word	0x00000030
.L_5:


//--------------------- .nv.info.matmul_kernel    --------------------------
	.section	.nv.info.matmul_kernel,"",@"SHT_CUDA_INFO"
	.sectionflags	@""
	.align	4


	//----- nvinfo : EIATTR_CUDA_API_VERSION
	.align		4
        /*0000*/ 	.byte	0x04, 0x37
        /*0002*/ 	.short	(.L_7 - .L_6)
.L_6:
        /*0004*/ 	.word	0x00000081


	//----- nvinfo : EIATTR_KPARAM_INFO
	.align		4
.L_7:
        /*0008*/ 	.byte	0x04, 0x17
        /*000a*/ 	.short	(.L_9 - .L_8)
.L_8:
        /*000c*/ 	.word	0x00000000
        /*0010*/ 	.short	0x000d
        /*0012*/ 	.short	0x0048
        /*0014*/ 	.byte	0x00, 0xf4, 0x21, 0x00


	//----- nvinfo : EIATTR_KPARAM_INFO
	.align		4
.L_9:
        /*0018*/ 	.byte	0x04, 0x17
        /*001a*/ 	.short	(.L_11 - .L_10)
.L_10:
        /*001c*/ 	.word	0x00000000
        /*0020*/ 	.short	0x000c
        /*0022*/ 	.short	0x0040
        /*0024*/ 	.byte	0x00, 0xf4, 0x21, 0x00


	//----- nvinfo : EIATTR_KPARAM_INFO
	.align		4
.L_11:
        /*0028*/ 	.byte	0x04, 0x17
        /*002a*/ 	.short	(.L_13 - .L_12)
.L_12:
        /*002c*/ 	.word	0x00000000
        /*0030*/ 	.short	0x000b
        /*0032*/ 	.short	0x0038
        /*0034*/ 	.byte	0x00, 0xf0, 0x11, 0x00


	//----- nvinfo : EIATTR_KPARAM_INFO
	.align		4
.L_13:
        /*0038*/ 	.byte	0x04, 0x17
        /*003a*/ 	.short	(.L_15 - .L_14)
.L_14:
        /*003c*/ 	.word	0x00000000
        /*0040*/ 	.short	0x000a
        /*0042*/ 	.short	0x0034
        /*0044*/ 	.byte	0x00, 0xf0, 0x11, 0x00


	//----- nvinfo : EIATTR_KPARAM_INFO
	.align		4
.L_15:
        /*0048*/ 	.byte	0x04, 0x17
        /*004a*/ 	.short	(.L_17 - .L_16)
.L_16:
        /*004c*/ 	.word	0x00000000
        /*0050*/ 	.short	0x0009
        /*0052*/ 	.short	0x0030
        /*0054*/ 	.byte	0x00, 0xf0, 0x11, 0x00


	//----- nvinfo : EIATTR_KPARAM_INFO
	.align		4
.L_17:
        /*0058*/ 	.byte	0x04, 0x17
        /*005a*/ 	.short	(.L_19 - .L_18)
.L_18:
        /*005c*/ 	.word	0x00000000
        /*0060*/ 	.short	0x0008
        /*0062*/ 	.short	0x002c
        /*0064*/ 	.byte	0x00, 0xf0, 0x11, 0x00


	//----- nvinfo : EIATTR_KPARAM_INFO
	.align		4
.L_19:
        /*0068*/ 	.byte	0x04, 0x17
        /*006a*/ 	.short	(.L_21 - .L_20)
.L_20:
        /*006c*/ 	.word	0x00000000
        /*0070*/ 	.short	0x0007
        /*0072*/ 	.short	0x0028
        /*0074*/ 	.byte	0x00, 0xf0, 0x11, 0x00


	//----- nvinfo : EIATTR_KPARAM_INFO
	.align		4
.L_21:
        /*0078*/ 	.byte	0x04, 0x17
        /*007a*/ 	.short	(.L_23 - .L_22)
.L_22:
        /*007c*/ 	.word	0x00000000
        /*0080*/ 	.short	0x0006
        /*0082*/ 	.short	0x0024
        /*0084*/ 	.byte	0x00, 0xf0, 0x11, 0x00


	//----- nvinfo : EIATTR_KPARAM_INFO
	.align		4
.L_23:
        /*0088*/ 	.byte	0x04, 0x17
        /*008a*/ 	.short	(.L_25 - .L_24)
.L_24:
        /*008c*/ 	.word	0x00000000
        /*0090*/ 	.short	0x0005
        /*0092*/ 	.short	0x0020
        /*0094*/ 	.byte	0x00, 0xf0, 0x11, 0x00


	//----- nvinfo : EIATTR_KPARAM_INFO
	.align		4
.L_25:
        /*0098*/ 	.byte	0x04, 0x17
        /*009a*/ 	.short	(.L_27 - .L_26)
.L_26:
        /*009c*/ 	.word	0x00000000
        /*00a0*/ 	.short	0x0004
        /*00a2*/ 	.short	0x001c
        /*00a4*/ 	.byte	0x00, 0xf0, 0x11, 0x00


	//----- nvinfo : EIATTR_KPARAM_INFO
	.align		4
.L_27:
        /*00a8*/ 	.byte	0x04, 0x17
        /*00aa*/ 	.short	(.L_29 - .L_28)
.L_28:
        /*00ac*/ 	.word	0x00000000
        /*00b0*/ 	.short	0x0003
        /*00b2*/ 	.short	0x0018
        /*00b4*/ 	.byte	0x00, 0xf0, 0x11, 0x00


	//----- nvinfo : EIATTR_KPARAM_INFO
	.align		4
.L_29:
        /*00b8*/ 	.byte	0x04, 0x17
        /*00ba*/ 	.short	(.L_31 - .L_30)
.L_30:
        /*00bc*/ 	.word	0x00000000
        /*00c0*/ 	.short	0x0002
        /*00c2*/ 	.short	0x0010
        /*00c4*/ 	.byte	0x00, 0xf4, 0x21, 0x00


	//----- nvinfo : EIATTR_KPARAM_INFO
	.align		4
.L_31:
        /*00c8*/ 	.byte	0x04, 0x17
        /*00ca*/ 	.short	(.L_33 - .L_32)
.L_32:
        /*00cc*/ 	.word	0x00000000
        /*00d0*/ 	.short	0x0001
        /*00d2*/ 	.short	0x0008
        /*00d4*/ 	.byte	0x00, 0xf4, 0x21, 0x00


	//----- nvinfo : EIATTR_KPARAM_INFO
	.align		4
.L_33:
        /*00d8*/ 	.byte	0x04, 0x17
        /*00da*/ 	.short	(.L_35 - .L_34)
.L_34:
        /*00dc*/ 	.word	0x00000000
        /*00e0*/ 	.short	0x0000
        /*00e2*/ 	.short	0x0000
        /*00e4*/ 	.byte	0x00, 0xf4, 0x21, 0x00


	//----- nvinfo : EIATTR_SPARSE_MMA_MASK
	.align		4
.L_35:
        /*00e8*/ 	.byte	0x03, 0x50
        /*00ea*/ 	.short	0x0000


	//----- nvinfo : EIATTR_MAXREG_COUNT
	.align		4
        /*00ec*/ 	.byte	0x03, 0x1b
        /*00ee*/ 	.short	0x0080


	//----- nvinfo : EIATTR_NUM_BARRIERS
	.align		4
        /*00f0*/ 	.byte	0x02, 0x4c
        /*00f2*/ 	.byte	0x01
	.zero		1


	//----- nvinfo : EIATTR_ANNOTATIONS
	.align		4
        /*00f4*/ 	.byte	0x04, 0x55
        /*00f6*/ 	.short	(.L_37 - .L_36)


	//   ....[0]....
.L_36:
        /*00f8*/ 	.word	0x00000001
        /*00fc*/ 	.byte	0xc0, 0x05, 0x00, 0x00, 0x01, 0x00, 0x00, 0x00, 0xd0, 0x05, 0x00, 0x00, 0x01, 0x00, 0x00, 0x00
        /*010c*/ 	.byte	0x40, 0x06, 0x00, 0x00, 0x01, 0x00, 0x00, 0x00, 0x80, 0x06, 0x00, 0x00, 0x01, 0x00, 0x00, 0x00
        /*011c*/ 	.byte	0x90, 0x0b, 0x00, 0x00, 0x01, 0x00, 0x00, 0x00, 0xc0, 0x0b, 0x00, 0x00, 0x01, 0x00, 0x00, 0x00
        /*012c*/ 	.byte	0x80, 0x0c, 0x00, 0x00, 0x01, 0x00, 0x00, 0x00, 0x30, 0x1e, 0x00, 0x00, 0x01, 0x00, 0x00, 0x00
        /*013c*/ 	.byte	0xf0, 0x21, 0x00, 0x00, 0x01, 0x00, 0x00, 0x00, 0xf0, 0x25, 0x00, 0x00, 0x01, 0x00, 0x00, 0x00
        /*014c*/ 	.byte	0x60, 0x26, 0x00, 0x00, 0x01, 0x00, 0x00, 0x00, 0x40, 0x2b, 0x00, 0x00, 0x01, 0x00, 0x00, 0x00
        /*015c*/ 	.byte	0x60, 0x2b, 0x00, 0x00, 0x01, 0x00, 0x00, 0x00, 0xd0, 0x2b, 0x00, 0x00, 0x01, 0x00, 0x00, 0x00
        /*016c*/ 	.byte	0x90, 0x30, 0x00, 0x00, 0x01, 0x00, 0x00, 0x00, 0xe0, 0x30, 0x00, 0x00, 0x01, 0x00, 0x00, 0x00
        /*017c*/ 	.byte	0x00, 0x31, 0x00, 0x00, 0x01, 0x00, 0x00, 0x00, 0x10, 0x31, 0x00, 0x00


	//----- nvinfo : EIATTR_VRC_CTA_INIT_COUNT
	.align		4
.L_37:
        /*0188*/ 	.byte	0x02, 0x4a
	.zero		1
	.zero		1


	//----- nvinfo : EIATTR_EXIT_INSTR_OFFSETS
	.align		4
        /*018c*/ 	.byte	0x04, 0x1c
        /*018e*/ 	.short	(.L_39 - .L_38)


	//   ....[0]....
.L_38:
        /*0190*/ 	.word	0x00004f10


	//   ....[1]....
        /*0194*/ 	.word	0x00004f40


	//----- nvinfo : EIATTR_REQNTID
	.align		4
.L_39:
        /*0198*/ 	.byte	0x04, 0x10
        /*019a*/ 	.short	(.L_41 - .L_40)
.L_40:
        /*019c*/ 	.word	0x00000200
        /*01a0*/ 	.word	0x00000001
        /*01a4*/ 	.word	0x00000001


	//----- nvinfo : EIATTR_CBANK_PARAM_SIZE
	.align		4
.L_41:
        /*01a8*/ 	.byte	0x03, 0x19
        /*01aa*/ 	.short	0x0050


	//----- nvinfo : EIATTR_PARAM_CBANK
	.align		4
        /*01ac*/ 	.byte	0x04, 0x0a
        /*01ae*/ 	.short	(.L_43 - .L_42)
	.align		4
.L_42:
        /*01b0*/ 	.word	index@(.nv.constant0.matmul_kernel)
        /*01b4*/ 	.short	0x0380
        /*01b6*/ 	.short	0x0050


	//----- nvinfo : EIATTR_SW_WAR
	.align		4
.L_43:
        /*01b8*/ 	.byte	0x04, 0x36
        /*01ba*/ 	.short	(.L_45 - .L_44)
.L_44:
        /*01bc*/ 	.word	0x00000008
.L_45:


//--------------------- .nv.compat                --------------------------
	.section	.nv.compat,"",@"SHT_CUDA_COMPAT_INFO"
	.align	4
        /*0000*/ 	.byte	0x02, 0x02, 0x01, 0x00, 0x02, 0x05, 0x05, 0x00, 0x02, 0x03, 0x00, 0x00, 0x02, 0x06, 0x01, 0x00


//--------------------- .nv.callgraph             --------------------------
	.section	.nv.callgraph,"",@"SHT_CUDA_CALLGRAPH"
	.align	4
	.sectionentsize	8
	.align		4
        /*0000*/ 	.word	0x00000000
	.align		4
        /*0004*/ 	.word	0xffffffff
	.align		4
        /*0008*/ 	.word	0x00000000
	.align		4
        /*000c*/ 	.word	0xfffffffe
	.align		4
        /*0010*/ 	.word	0x00000000
	.align		4
        /*0014*/ 	.word	0xfffffffd
	.align		4
        /*0018*/ 	.word	0x00000000
	.align		4
        /*001c*/ 	.word	0xfffffffc


//--------------------- .text.matmul_kernel       --------------------------
	.section	.text.matmul_kernel,"ax",@progbits
	.align	128
        .global         matmul_kernel
        .type           matmul_kernel,@function
        .size           matmul_kernel,(.L_x_4 - matmul_kernel)
        .other          matmul_kernel,@"STO_CUDA_ENTRY STV_DEFAULT"
matmul_kernel:
.text.matmul_kernel:
[----:B------:R-:W0:Y:S08]  /*0000*/  LDC R1, c[0x0][0x37c] ;  /* 0x0000df00ff017b82 */ /* 0x000e300000000800 */
[----:B------:R-:W1:Y:S01]  /*0010*/  LDC.64 R10, c[0x0][0x398] ;  /* 0x0000e600ff0a7b82 */ /* 0x000e620000000a00 */
[----:B------:R-:W2:Y:S01]  /*0020*/  S2R R5, SR_CTAID.X ;  /* 0x0000000000057919 */ /* 0x000ea20000002500 */
[----:B------:R-:W3:Y:S01]  /*0030*/  LDCU UR4, c[0x0][0x3a0] ;  /* 0x00007400ff0477ac */ /* 0x000ee20008000800 */
[----:B0-----:R-:W-:Y:S01]  /*0040*/  VIADD R1, R1, 0xffffffd0 ;  /* 0xffffffd001017836 */ /* 0x001fe20000000000 */
[----:B------:R-:W-:Y:S01]  /*0050*/  UMOV UR5, 0x400 ;  /* 0x0000040000057882 */ /* 0x000fe20000000000 */
[----:B------:R-:W0:Y:S03]  /*0060*/  LDCU.64 UR8, c[0x0][0x358] ;  /* 0x00006b00ff0877ac */ /* 0x000e260008000a00 */
[----:B------:R-:W4:Y:S01]  /*0070*/  S2UR UR6, SR_CgaCtaId ;  /* 0x00000000000679c3 */ /* 0x000f220000008800 */
[----:B------:R-:W0:Y:S01]  /*0080*/  LDCU UR7, c[0x0][0x3a0] ;  /* 0x00007400ff0777ac */ /* 0x000e220008000800 */
[----:B---3--:R-:W-:Y:S01]  /*0090*/  UIADD3 UR4, UPT, UPT, UR4, 0x1f, URZ ;  /* 0x0000001f04047890 */ /* 0x008fe2000fffe0ff */
[----:B-1----:R-:W-:-:S03]  /*00a0*/  VIADD R0, R11, 0xff ;  /* 0x000000ff0b007836 */ /* 0x002fc60000000000 */
[----:B------:R-:W-:Y:S02]  /*00b0*/  UISETP.GT.AND UP0, UPT, UR4, 0x1f, UPT ;  /* 0x0000001f0400788c */ /* 0x000fe4000bf04270 */
[----:B------:R-:W-:Y:S01]  /*00c0*/  SHF.R.S32.HI R3, RZ, 0x1f, R0 ;  /* 0x0000001fff037819 */ /* 0x000fe20000011400 */
[----:B----4-:R-:W-:-:S03]  /*00d0*/  ULEA UR5, UR6, UR5, 0x18 ;  /* 0x0000000506057291 */ /* 0x010fc6000f8ec0ff */
[----:B------:R-:W-:Y:S02]  /*00e0*/  LEA.HI R3, R3, R0, RZ, 0x8 ;  /* 0x0000000003037211 */ /* 0x000fe400078f40ff */
[----:B--2---:R-:W-:Y:S02]  /*00f0*/  IABS R8, R5 ;  /* 0x0000000500087213 */ /* 0x004fe40000000000 */
[----:B------:R-:W-:-:S05]  /*0100*/  SHF.R.S32.HI R3, RZ, 0x8, R3 ;  /* 0x00000008ff037819 */ /* 0x000fca0000011403 */
[----:B------:R-:W-:-:S05]  /*0110*/  IMAD.SHL.U32 R4, R3, 0x8, RZ ;  /* 0x0000000803047824 */ /* 0x000fca00078e00ff */
[-C--:B------:R-:W-:Y:S02]  /*0120*/  IABS R7, R4.reuse ;  /* 0x0000000400077213 */ /* 0x080fe40000000000 */
[----:B------:R-:W-:Y:S02]  /*0130*/  IABS R12, R4 ;  /* 0x00000004000c7213 */ /* 0x000fe40000000000 */
[----:B------:R-:W1:Y:S08]  /*0140*/  I2F.RP R0, R7 ;  /* 0x0000000700007306 */ /* 0x000e700000209400 */
[----:B-1----:R-:W1:Y:S02]  /*0150*/  MUFU.RCP R0, R0 ;  /* 0x0000000000007308 */ /* 0x002e640000001000 */
[----:B-1----:R-:W-:-:S02]  /*0160*/  VIADD R2, R0, 0xffffffe ;  /* 0x0ffffffe00027836 */ /* 0x002fc40000000000 */
[----:B------:R-:W-:-:S04]  /*0170*/  IMAD.MOV R0, RZ, RZ, -R12 ;  /* 0x000000ffff007224 */ /* 0x000fc800078e0a0c */
[----:B------:R1:W2:Y:S02]  /*0180*/  F2I.FTZ.U32.TRUNC.NTZ R3, R2 ;  /* 0x0000000200037305 */ /* 0x0002a4000021f000 */
[----:B-1----:R-:W-:Y:S02]  /*0190*/  IMAD.MOV.U32 R2, RZ, RZ, RZ ;  /* 0x000000ffff027224 */ /* 0x002fe400078e00ff */
[----:B--2---:R-:W-:-:S04]  /*01a0*/  IMAD.MOV R6, RZ, RZ, -R3 ;  /* 0x000000ffff067224 */ /* 0x004fc800078e0a03 */
[----:B------:R-:W-:Y:S02]  /*01b0*/  IMAD R9, R6, R7, RZ ;  /* 0x0000000706097224 */ /* 0x000fe400078e02ff */
[----:B------:R-:W-:Y:S02]  /*01c0*/  IMAD.MOV.U32 R6, RZ, RZ, R8 ;  /* 0x000000ffff067224 */ /* 0x000fe400078e0008 */
[----:B------:R-:W-:-:S06]  /*01d0*/  IMAD.HI.U32 R3, R3, R9, R2 ;  /* 0x0000000903037227 */ /* 0x000fcc00078e0002 */
[----:B------:R-:W-:-:S04]  /*01e0*/  IMAD.HI.U32 R3, R3, R6, RZ ;  /* 0x0000000603037227 */ /* 0x000fc800078e00ff */
[----:B------:R-:W-:-:S05]  /*01f0*/  IMAD R0, R3, R0, R6 ;  /* 0x0000000003007224 */ /* 0x000fca00078e0206 */
[----:B------:R-:W-:-:S13]  /*0200*/  ISETP.GT.U32.AND P1, PT, R7, R0, PT ;  /* 0x000000000700720c */ /* 0x000fda0003f24070 */
[----:B------:R-:W-:Y:S02]  /*0210*/  @!P1 IMAD.IADD R0, R0, 0x1, -R7 ;  /* 0x0000000100009824 */ /* 0x000fe400078e0a07 */
[----:B------:R-:W-:Y:S01]  /*0220*/  @!P1 VIADD R3, R3, 0x1 ;  /* 0x0000000103039836 */ /* 0x000fe20000000000 */
[----:B------:R-:W-:Y:S02]  /*0230*/  ISETP.NE.AND P1, PT, R4, RZ, PT ;  /* 0x000000ff0400720c */ /* 0x000fe40003f25270 */
[----:B------:R-:W-:Y:S02]  /*0240*/  ISETP.GE.U32.AND P0, PT, R0, R7, PT ;  /* 0x000000070000720c */ /* 0x000fe40003f06070 */
[----:B------:R-:W-:-:S04]  /*0250*/  LOP3.LUT R0, R5, R4, RZ, 0x3c, !PT ;  /* 0x0000000405007212 */ /* 0x000fc800078e3cff */
[----:B------:R-:W-:Y:S01]  /*0260*/  ISETP.GE.AND P2, PT, R0, RZ, PT ;  /* 0x000000ff0000720c */ /* 0x000fe20003f46270 */
[----:B------:R-:W-:-:S06]  /*0270*/  VIADD R0, R10, 0x7f ;  /* 0x0000007f0a007836 */ /* 0x000fcc0000000000 */
[----:B------:R-:W-:-:S04]  /*0280*/  @P0 VIADD R3, R3, 0x1 ;  /* 0x0000000103030836 */ /* 0x000fc80000000000 */
[----:B------:R-:W-:Y:S01]  /*0290*/  IMAD.MOV.U32 R2, RZ, RZ, R3 ;  /* 0x000000ffff027224 */ /* 0x000fe200078e0003 */
[----:B------:R-:W-:-:S03]  /*02a0*/  SHF.R.S32.HI R3, RZ, 0x1f, R0 ;  /* 0x0000001fff037819 */ /* 0x000fc60000011400 */
[----:B------:R-:W-:Y:S01]  /*02b0*/  @!P2 IMAD.MOV R2, RZ, RZ, -R2 ;  /* 0x000000ffff02a224 */ /* 0x000fe200078e0a02 */
[----:B------:R-:W-:Y:S02]  /*02c0*/  @!P1 LOP3.LUT R2, RZ, R4, RZ, 0x33, !PT ;  /* 0x00000004ff029212 */ /* 0x000fe400078e33ff */
[----:B------:R-:W-:-:S03]  /*02d0*/  LEA.HI R3, R3, R0, RZ, 0x7 ;  /* 0x0000000003037211 */ /* 0x000fc600078f38ff */
[----:B------:R-:W-:Y:S02]  /*02e0*/  IMAD.SHL.U32 R6, R2, 0x8, RZ ;  /* 0x0000000802067824 */ /* 0x000fe400078e00ff */
[----:B------:R-:W-:-:S03]  /*02f0*/  IMAD.MOV R2, RZ, RZ, -R2 ;  /* 0x000000ffff027224 */ /* 0x000fc600078e0a02 */
[----:B------:R-:W-:Y:S01]  /*0300*/  LEA.HI.SX32 R3, R3, -R6, 0x19 ;  /* 0x8000000603037211 */ /* 0x000fe200078fcaff */
[----:B------:R-:W-:-:S03]  /*0310*/  IMAD R8, R4, R2, R5 ;  /* 0x0000000204087224 */ /* 0x000fc600078e0205 */
[----:B------:R-:W-:-:S04]  /*0320*/  VIMNMX R13, PT, PT, R3, 0x8, PT ;  /* 0x00000008030d7848 */ /* 0x000fc80003fe0100 */
[-C--:B------:R-:W-:Y:S02]  /*0330*/  IABS R7, R13.reuse ;  /* 0x0000000d00077213 */ /* 0x080fe40000000000 */
[----:B------:R-:W-:Y:S02]  /*0340*/  IABS R4, R13 ;  /* 0x0000000d00047213 */ /* 0x000fe40000000000 */
[----:B------:R-:W1:Y:S08]  /*0350*/  I2F.RP R0, R7 ;  /* 0x0000000700007306 */ /* 0x000e700000209400 */
[----:B-1----:R-:W1:Y:S02]  /*0360*/  MUFU.RCP R0, R0 ;  /* 0x0000000000007308 */ /* 0x002e640000001000 */
[----:B-1----:R-:W-:-:S02]  /*0370*/  VIADD R3, R0, 0xffffffe ;  /* 0x0ffffffe00037836 */ /* 0x002fc40000000000 */
[----:B------:R-:W-:Y:S02]  /*0380*/  IMAD.MOV R0, RZ, RZ, -R4 ;  /* 0x000000ffff007224 */ /* 0x000fe400078e0a04 */
[----:B------:R-:W1:Y:S02]  /*0390*/  S2R R4, SR_TID.X ;  /* 0x0000000000047919 */ /* 0x000e640000002100 */
[----:B------:R-:W2:Y:S02]  /*03a0*/  F2I.FTZ.U32.TRUNC.NTZ R3, R3 ;  /* 0x0000000300037305 */ /* 0x000ea4000021f000 */
[----:B--2---:R-:W-:-:S04]  /*03b0*/  IMAD.MOV R9, RZ, RZ, -R3 ;  /* 0x000000ffff097224 */ /* 0x004fc800078e0a03 */
[----:B------:R-:W-:Y:S01]  /*03c0*/  IMAD.MOV.U32 R2, RZ, RZ, R9 ;  /* 0x000000ffff027224 */ /* 0x000fe200078e0009 */
[----:B------:R-:W-:-:S03]  /*03d0*/  IABS R9, R8 ;  /* 0x0000000800097213 */ /* 0x000fc60000000000 */
[----:B------:R-:W-:Y:S02]  /*03e0*/  IMAD R5, R2, R7, RZ ;  /* 0x0000000702057224 */ /* 0x000fe400078e02ff */
[----:B------:R-:W-:-:S04]  /*03f0*/  IMAD.MOV.U32 R2, RZ, RZ, RZ ;  /* 0x000000ffff027224 */ /* 0x000fc800078e00ff */
[----:B------:R-:W-:Y:S01]  /*0400*/  IMAD.HI.U32 R2, R3, R5, R2 ;  /* 0x0000000503027227 */ /* 0x000fe200078e0002 */
[----:B-1----:R-:W-:Y:S02]  /*0410*/  LOP3.LUT R3, R4, 0x7f, RZ, 0xc0, !PT ;  /* 0x0000007f04037812 */ /* 0x002fe400078ec0ff */
[----:B------:R-:W-:-:S03]  /*0420*/  SHF.R.U32.HI R5, RZ, 0x7, R4 ;  /* 0x00000007ff057819 */ /* 0x000fc60000011604 */
[----:B------:R-:W-:Y:S01]  /*0430*/  IMAD.HI.U32 R2, R2, R9, RZ ;  /* 0x0000000902027227 */ /* 0x000fe200078e00ff */
[----:B------:R-:W-:-:S03]  /*0440*/  SGXT.U32 R65, R5, 0x2 ;  /* 0x000000020541781a */ /* 0x000fc60000000000 */
[----:B------:R-:W-:Y:S01]  /*0450*/  IMAD R0, R2, R0, R9 ;  /* 0x0000000002007224 */ /* 0x000fe200078e0209 */
[C---:B------:R-:W-:Y:S02]  /*0460*/  LOP3.LUT R50, R65.reuse, 0x4, RZ, 0xfc, !PT ;  /* 0x0000000441327812 */ /* 0x040fe400078efcff */
[----:B------:R-:W-:Y:S02]  /*0470*/  LOP3.LUT R51, R65, 0x8, RZ, 0xfc, !PT ;  /* 0x0000000841337812 */ /* 0x000fe400078efcff */
[----:B------:R-:W-:Y:S02]  /*0480*/  ISETP.GT.U32.AND P1, PT, R7, R0, PT ;  /* 0x000000000700720c */ /* 0x000fe40003f24070 */
[C---:B------:R-:W-:Y:S02]  /*0490*/  LOP3.LUT R52, R65.reuse, 0xc, RZ, 0xfc, !PT ;  /* 0x0000000c41347812 */ /* 0x040fe400078efcff */
[C---:B------:R-:W-:Y:S02]  /*04a0*/  LOP3.LUT R53, R65.reuse, 0x10, RZ, 0xfc, !PT ;  /* 0x0000001041357812 */ /* 0x040fe400078efcff */
[----:B------:R-:W-:-:S02]  /*04b0*/  LOP3.LUT R54, R65, 0x14, RZ, 0xfc, !PT ;  /* 0x0000001441367812 */ /* 0x000fc400078efcff */
[C---:B------:R-:W-:Y:S02]  /*04c0*/  LOP3.LUT R55, R65.reuse, 0x18, RZ, 0xfc, !PT ;  /* 0x0000001841377812 */ /* 0x040fe400078efcff */
[----:B------:R-:W-:-:S03]  /*04d0*/  LOP3.LUT R64, R65, 0x1c, RZ, 0xfc, !PT ;  /* 0x0000001c41407812 */ /* 0x000fc600078efcff */
[----:B------:R-:W-:Y:S02]  /*04e0*/  @!P1 IMAD.IADD R0, R0, 0x1, -R7 ;  /* 0x0000000100009824 */ /* 0x000fe400078e0a07 */
[----:B------:R-:W-:Y:S01]  /*04f0*/  @!P1 VIADD R2, R2, 0x1 ;  /* 0x0000000102029836 */ /* 0x000fe20000000000 */
[----:B------:R-:W-:Y:S02]  /*0500*/  ISETP.NE.AND P1, PT, R13, RZ, PT ;  /* 0x000000ff0d00720c */ /* 0x000fe40003f25270 */
[----:B------:R-:W-:Y:S02]  /*0510*/  ISETP.GE.U32.AND P0, PT, R0, R7, PT ;  /* 0x000000070000720c */ /* 0x000fe40003f06070 */
[----:B------:R-:W-:-:S04]  /*0520*/  LOP3.LUT R0, R8, R13, RZ, 0x3c, !PT ;  /* 0x0000000d08007212 */ /* 0x000fc800078e3cff */
[----:B------:R-:W-:-:S07]  /*0530*/  ISETP.GE.AND P2, PT, R0, RZ, PT ;  /* 0x000000ff0000720c */ /* 0x000fce0003f46270 */
[----:B------:R-:W-:-:S06]  /*0540*/  @P0 VIADD R2, R2, 0x1 ;  /* 0x0000000102020836 */ /* 0x000fcc0000000000 */
[----:B------:R-:W-:Y:S01]  /*0550*/  @!P2 IMAD.MOV R2, RZ, RZ, -R2 ;  /* 0x000000ffff02a224 */ /* 0x000fe200078e0a02 */
[----:B------:R-:W-:-:S05]  /*0560*/  @!P1 LOP3.LUT R2, RZ, R13, RZ, 0x33, !PT ;  /* 0x0000000dff029212 */ /* 0x000fca00078e33ff */
[----:B------:R-:W-:Y:S02]  /*0570*/  IMAD.MOV R0, RZ, RZ, -R2 ;  /* 0x000000ffff007224 */ /* 0x000fe400078e0a02 */
[----:B------:R-:W-:Y:S02]  /*0580*/  IMAD.SHL.U32 R20, R2, 0x100, RZ ;  /* 0x0000010002147824 */ /* 0x000fe400078e00ff */
[----:B------:R-:W-:-:S04]  /*0590*/  IMAD R0, R13, R0, R8 ;  /* 0x000000000d007224 */ /* 0x000fc800078e0208 */
[----:B------:R-:W-:-:S04]  /*05a0*/  IMAD.IADD R0, R6, 0x1, R0 ;  /* 0x0000000106007824 */ /* 0x000fc800078e0200 */
[----:B------:R-:W-:-:S05]  /*05b0*/  IMAD R22, R0, 0x80, R3 ;  /* 0x0000008000167824 */ /* 0x000fca00078e0203 */
[----:B------:R1:W-:Y:S04]  /*05c0*/  STL [R1+0x8], R22 ;  /* 0x0000081601007387 */ /* 0x0003e80000100800 */
[----:B------:R1:W-:Y:S01]  /*05d0*/  STL [R1], R20 ;  /* 0x0000001401007387 */ /* 0x0003e20000100800 */
[----:B0-----:R-:W-:Y:S05]  /*05e0*/  BRA.U UP0, `(.L_x_0) ;  /* 0x0000000100547547 */ /* 0x001fea000b800000 */
[C---:B------:R-:W-:Y:S01]  /*05f0*/  IMAD.SHL.U32 R2, R4.reuse, 0x10, RZ ;  /* 0x0000001004027824 */ /* 0x040fe200078e00ff */
[----:B------:R-:W-:Y:S01]  /*0600*/  CS2R R36, SRZ ;  /* 0x0000000000247805 */ /* 0x000fe2000001ff00 */
[----:B------:R-:W-:Y:S01]  /*0610*/  IMAD.SHL.U32 R0, R4, 0x8, RZ ;  /* 0x0000000804007824 */ /* 0x000fe200078e00ff */
[----:B------:R-:W-:Y:S02]  /*0620*/  CS2R R16, SRZ ;  /* 0x0000000000107805 */ /* 0x000fe4000001ff00 */
[----:B------:R-:W-:Y:S01]  /*0630*/  CS2R R28, SRZ ;  /* 0x00000000001c7805 */ /* 0x000fe2000001ff00 */
[----:B------:R0:W-:Y:S01]  /*0640*/  STL [R1+0x10], R2 ;  /* 0x0000100201007387 */ /* 0x0001e20000100800 */
[----:B------:R-:W-:Y:S02]  /*0650*/  CS2R R14, SRZ ;  /* 0x00000000000e7805 */ /* 0x000fe4000001ff00 */
[----:B------:R-:W-:Y:S02]  /*0660*/  CS2R R60, SRZ ;  /* 0x00000000003c7805 */ /* 0x000fe4000001ff00 */
[----:B------:R-:W-:Y:S01]  /*0670*/  CS2R R12, SRZ ;  /* 0x00000000000c7805 */ /* 0x000fe2000001ff00 */
[----:B------:R2:W-:Y:S01]  /*0680*/  STL [R1+0xc], R0 ;  /* 0x00000c0001007387 */ /* 0x0005e20000100800 */
[----:B------:R-:W-:-:S02]  /*0690*/  CS2R R44, SRZ ;  /* 0x00000000002c7805 */ /* 0x000fc4000001ff00 */
[----:B------:R-:W-:Y:S02]  /*06a0*/  CS2R R10, SRZ ;  /* 0x00000000000a7805 */ /* 0x000fe4000001ff00 */
[----:B------:R-:W-:Y:S02]  /*06b0*/  CS2R R38, SRZ ;  /* 0x0000000000267805 */ /* 0x000fe4000001ff00 */
[----:B------:R-:W-:Y:S02]  /*06c0*/  CS2R R8, SRZ ;  /* 0x0000000000087805 */ /* 0x000fe4000001ff00 */
[----:B------:R-:W-:Y:S02]  /*06d0*/  CS2R R34, SRZ ;  /* 0x0000000000227805 */ /* 0x000fe4000001ff00 */
[----:B------:R-:W-:Y:S02]  /*06e0*/  CS2R R6, SRZ ;  /* 0x0000000000067805 */ /* 0x000fe4000001ff00 */
[----:B------:R-:W-:-:S02]  /*06f0*/  CS2R R62, SRZ ;  /* 0x00000000003e7805 */ /* 0x000fc4000001ff00 */
[----:B------:R-:W-:Y:S02]  /*0700*/  CS2R R4, SRZ ;  /* 0x0000000000047805 */ /* 0x000fe4000001ff00 */
[----:B------:R-:W-:Y:S02]  /*0710*/  CS2R R46, SRZ ;  /* 0x00000000002e7805 */ /* 0x000fe4000001ff00 */
[----:B0-----:R-:W-:Y:S01]  /*0720*/  CS2R R2, SRZ ;  /* 0x0000000000027805 */ /* 0x001fe2000001ff00 */
[----:B--2---:R-:W-:Y:S06]  /*0730*/  BRA `(.L_x_1) ;  /* 0x0000002800547947 */ /* 0x004fec0003800000 */
.L_x_0:
[----:B------:R-:W-:Y:S01]  /*0740*/  IABS R19, R10 ;  /* 0x0000000a00137213 */ /* 0x000fe20000000000 */
[C---:B------:R-:W-:Y:S01]  /*0750*/  IMAD.SHL.U32 R101, R4.reuse, 0x2, RZ ;  /* 0x0000000204657824 */ /* 0x040fe200078e00ff */
[----:B------:R-:W-:Y:S01]  /*0760*/  IABS R2, R11 ;  /* 0x0000000b00027213 */ /* 0x000fe20000000000 */
[----:B------:R-:W0:Y:S01]  /*0770*/  LDCU UR6, c[0x0][0x3b0] ;  /* 0x00007600ff0677ac */ /* 0x000e220008000800 */
[----:B------:R-:W2:Y:S01]  /*0780*/  I2F.RP R3, R19 ;  /* 0x0000001300037306 */ /* 0x000ea20000209400 */
[----:B------:R-:W-:Y:S01]  /*0790*/  IABS R13, R22 ;  /* 0x00000016000d7213 */ /* 0x000fe20000000000 */
[C---:B------:R-:W-:Y:S01]  /*07a0*/  IMAD.SHL.U32 R100, R4.reuse, 0x80, RZ ;  /* 0x0000008004647824 */ /* 0x040fe200078e00ff */
[----:B------:R-:W-:Y:S01]  /*07b0*/  LEA.HI R16, R4, R20, RZ, 0x1b ;  /* 0x0000001404107211 */ /* 0x000fe200078fd8ff */
[----:B------:R-:W3:Y:S01]  /*07c0*/  LDCU UR10, c[0x0][0x3a4] ;  /* 0x00007480ff0a77ac */ /* 0x000ee20008000800 */
[----:B------:R-:W-:Y:S02]  /*07d0*/  ISETP.GE.AND P2, PT, R22, RZ, PT ;  /* 0x000000ff1600720c */ /* 0x000fe40003f46270 */
[----:B------:R-:W-:-:S02]  /*07e0*/  CS2R R80, SRZ ;  /* 0x0000000000507805 */ /* 0x000fc4000001ff00 */
[----:B------:R-:W-:Y:S01]  /*07f0*/  SHF.R.U32.HI R41, RZ, 0x3, R4 ;  /* 0x00000003ff297819 */ /* 0x000fe20000011604 */
[----:B------:R-:W4:Y:S01]  /*0800*/  I2F.RP R0, R2 ;  /* 0x0000000200007306 */ /* 0x000f220000209400 */
[C---:B------:R-:W-:Y:S01]  /*0810*/  VIADD R18, R16.reuse, 0xf0 ;  /* 0x000000f010127836 */ /* 0x040fe20000000000 */
[----:B------:R-:W5:Y:S01]  /*0820*/  LDCU.128 UR12, c[0x0][0x380] ;  /* 0x00007000ff0c77ac */ /* 0x000f620008000c00 */
[----:B------:R-:W-:Y:S01]  /*0830*/  VIADD R21, R16, 0xd0 ;  /* 0x000000d010157836 */ /* 0x000fe20000000000 */
[----:B------:R-:W-:Y:S01]  /*0840*/  LOP3.LUT R66, R4, 0x1f, RZ, 0xc0, !PT ;  /* 0x0000001f04427812 */ /* 0x000fe200078ec0ff */
[----:B------:R-:W-:Y:S01]  /*0850*/  VIADD R24, R16, 0x50 ;  /* 0x0000005010187836 */ /* 0x000fe20000000000 */
[----:B------:R-:W-:Y:S01]  /*0860*/  ISETP.GE.AND P6, PT, R18, RZ, PT ;  /* 0x000000ff1200720c */ /* 0x000fe20003fc6270 */
[----:B------:R-:W-:Y:S01]  /*0870*/  VIADD R28, R16, 0x30 ;  /* 0x00000030101c7836 */ /* 0x000fe20000000000 */
[----:B--2---:R-:W2:Y:S01]  /*0880*/  MUFU.RCP R3, R3 ;  /* 0x0000000300037308 */ /* 0x004ea20000001000 */
[----:B------:R-:W-:-:S02]  /*0890*/  IABS R17, R21 ;  /* 0x0000001500117213 */ /* 0x000fc40000000000 */
[----:B------:R-:W-:Y:S02]  /*08a0*/  CS2R R82, SRZ ;  /* 0x0000000000527805 */ /* 0x000fe4000001ff00 */
[----:B------:R-:W-:Y:S02]  /*08b0*/  ISETP.GE.AND P4, PT, R21, RZ, PT ;  /* 0x000000ff1500720c */ /* 0x000fe40003f86270 */
[----:B------:R-:W-:Y:S02]  /*08c0*/  CS2R R56, SRZ ;  /* 0x0000000000387805 */ /* 0x000fe4000001ff00 */
[----:B------:R-:W-:Y:S02]  /*08d0*/  IABS R29, R24 ;  /* 0x00000018001d7213 */ /* 0x000fe40000000000 */
[----:B------:R-:W-:Y:S02]  /*08e0*/  CS2R R58, SRZ ;  /* 0x00000000003a7805 */ /* 0x000fe4000001ff00 */
[----:B------:R-:W-:Y:S01]  /*08f0*/  IABS R33, R28 ;  /* 0x0000001c00217213 */ /* 0x000fe20000000000 */
[----:B----4-:R-:W4:Y:S01]  /*0900*/  MUFU.RCP R0, R0 ;  /* 0x0000000000007308 */ /* 0x010f220000001000 */
[----:B------:R-:W-:-:S02]  /*0910*/  CS2R R60, SRZ ;  /* 0x00000000003c7805 */ /* 0x000fc4000001ff00 */
[----:B------:R-:W-:Y:S02]  /*0920*/  CS2R R62, SRZ ;  /* 0x00000000003e7805 */ /* 0x000fe4000001ff00 */
[----:B------:R-:W-:Y:S02]  /*0930*/  CS2R R68, SRZ ;  /* 0x0000000000447805 */ /* 0x000fe4000001ff00 */
[----:B------:R-:W-:Y:S02]  /*0940*/  CS2R R70, SRZ ;  /* 0x0000000000467805 */ /* 0x000fe4000001ff00 */
[----:B------:R-:W-:Y:S02]  /*0950*/  CS2R R72, SRZ ;  /* 0x0000000000487805 */ /* 0x000fe4000001ff00 */
[----:B------:R-:W-:Y:S02]  /*0960*/  CS2R R74, SRZ ;  /* 0x00000000004a7805 */ /* 0x000fe4000001ff00 */
[----:B------:R-:W-:-:S02]  /*0970*/  CS2R R76, SRZ ;  /* 0x00000000004c7805 */ /* 0x000fc4000001ff00 */
[----:B------:R-:W-:Y:S01]  /*0980*/  CS2R R78, SRZ ;  /* 0x00000000004e7805 */ /* 0x000fe2000001ff00 */
[----:B--2---:R-:W-:Y:S01]  /*0990*/  VIADD R8, R3, 0xffffffe ;  /* 0x0ffffffe03087836 */ /* 0x004fe20000000000 */
[----:B------:R-:W-:Y:S02]  /*09a0*/  CS2R R44, SRZ ;  /* 0x00000000002c7805 */ /* 0x000fe4000001ff00 */
[----:B------:R-:W-:Y:S02]  /*09b0*/  CS2R R46, SRZ ;  /* 0x00000000002e7805 */ /* 0x000fe4000001ff00 */
[----:B------:R-:W-:Y:S01]  /*09c0*/  CS2R R48, SRZ ;  /* 0x0000000000307805 */ /* 0x000fe2000001ff00 */
[----:B------:R2:W1:Y:S01]  /*09d0*/  F2I.FTZ.U32.TRUNC.NTZ R9, R8 ;  /* 0x0000000800097305 */ /* 0x000462000021f000 */
[----:B----4-:R-:W-:Y:S01]  /*09e0*/  VIADD R6, R0, 0xffffffe ;  /* 0x0ffffffe00067836 */ /* 0x010fe20000000000 */
[----:B------:R-:W-:-:S06]  /*09f0*/  LOP3.LUT R0, R4, 0x7, RZ, 0xc0, !PT ;  /* 0x0000000704007812 */ /* 0x000fcc00078ec0ff */
[----:B------:R4:W0:Y:S01]  /*0a00*/  F2I.FTZ.U32.TRUNC.NTZ R7, R6 ;  /* 0x0000000600077305 */ /* 0x000822000021f000 */
[----:B--2---:R-:W-:Y:S02]  /*0a10*/  IMAD.MOV.U32 R8, RZ, RZ, RZ ;  /* 0x000000ffff087224 */ /* 0x004fe400078e00ff */
[----:B-1----:R-:W-:Y:S02]  /*0a20*/  IMAD.MOV R12, RZ, RZ, -R9 ;  /* 0x000000ffff0c7224 */ /* 0x002fe400078e0a09 */
[----:B----4-:R-:W-:Y:S02]  /*0a30*/  IMAD.MOV.U32 R6, RZ, RZ, RZ ;  /* 0x000000ffff067224 */ /* 0x010fe400078e00ff */
[----:B------:R-:W-:Y:S02]  /*0a40*/  IMAD R5, R12, R19, RZ ;  /* 0x000000130c057224 */ /* 0x000fe400078e02ff */
[----:B------:R-:W-:Y:S01]  /*0a50*/  IMAD.MOV.U32 R12, RZ, RZ, R13 ;  /* 0x000000ffff0c7224 */ /* 0x000fe200078e000d */
[----:B------:R-:W-:Y:S01]  /*0a60*/  IABS R13, R18 ;  /* 0x00000012000d7213 */ /* 0x000fe20000000000 */
[----:B------:R-:W-:Y:S01]  /*0a70*/  IMAD.HI.U32 R9, R9, R5, R8 ;  /* 0x0000000509097227 */ /* 0x000fe200078e0008 */
[----:B------:R-:W-:-:S03]  /*0a80*/  SHF.R.U32.HI R5, RZ, 0x5, R4 ;  /* 0x00000005ff057819 */ /* 0x000fc60000011604 */
[----:B0-----:R-:W-:Y:S01]  /*0a90*/  IMAD.MOV R3, RZ, RZ, -R7 ;  /* 0x000000ffff037224 */ /* 0x001fe200078e0a07 */
[----:B------:R-:W-:Y:S01]  /*0aa0*/  SGXT.U32 R5, R5, 0x4 ;  /* 0x000000040505781a */ /* 0x000fe20000000000 */
[----:B------:R-:W-:-:S03]  /*0ab0*/  IMAD.HI.U32 R9, R9, R12, RZ ;  /* 0x0000000c09097227 */ /* 0x000fc600078e00ff */
[----:B------:R-:W-:Y:S01]  /*0ac0*/  LOP3.LUT R5, R20, R5, RZ, 0xfc, !PT ;  /* 0x0000000514057212 */ /* 0x000fe200078efcff */
[----:B------:R-:W-:Y:S02]  /*0ad0*/  IMAD.MOV R9, RZ, RZ, -R9 ;  /* 0x000000ffff097224 */ /* 0x000fe400078e0a09 */
[----:B------:R-:W-:Y:S01]  /*0ae0*/  IMAD R3, R3, R2, RZ ;  /* 0x0000000203037224 */ /* 0x000fe200078e02ff */
[----:B------:R-:W-:Y:S01]  /*0af0*/  LOP3.LUT R20, R5, 0xe0, RZ, 0xfc, !PT ;  /* 0x000000e005147812 */ /* 0x000fe200078efcff */
[----:B------:R-:W-:Y:S01]  /*0b00*/  IMAD R12, R19, R9, R12 ;  /* 0x00000009130c7224 */ /* 0x000fe200078e020c */
[----:B------:R-:W-:Y:S01]  /*0b10*/  LEA R9, R0, UR5, 0x6 ;  /* 0x0000000500097c11 */ /* 0x000fe2000f8e30ff */
[----:B------:R-:W-:Y:S01]  /*0b20*/  IMAD.HI.U32 R6, R7, R3, R6 ;  /* 0x0000000307067227 */ /* 0x000fe200078e0006 */
[----:B------:R-:W-:Y:S02]  /*0b30*/  IABS R15, R20 ;  /* 0x00000014000f7213 */ /* 0x000fe40000000000 */
[----:B------:R-:W-:Y:S01]  /*0b40*/  ISETP.GT.U32.AND P0, PT, R19, R12, PT ;  /* 0x0000000c1300720c */ /* 0x000fe20003f04070 */
[C---:B------:R-:W-:Y:S01]  /*0b50*/  IMAD.SHL.U32 R7, R4.reuse, 0x10, RZ ;  /* 0x0000001004077824 */ /* 0x040fe200078e00ff */
[----:B------:R-:W-:Y:S01]  /*0b60*/  LOP3.LUT R18, R5, 0xa0, RZ, 0xfc, !PT ;  /* 0x000000a005127812 */ /* 0x000fe200078efcff */
[----:B------:R-:W-:Y:S01]  /*0b70*/  IMAD.SHL.U32 R3, R4, 0x8, RZ ;  /* 0x0000000804037824 */ /* 0x000fe200078e00ff */
[----:B------:R-:W-:-:S02]  /*0b80*/  ISETP.GE.AND P3, PT, R20, RZ, PT ;  /* 0x000000ff1400720c */ /* 0x000fc40003f66270 */
[----:B------:R0:W-:Y:S01]  /*0b90*/  STL [R1+0x10], R7 ;  /* 0x0000100701007387 */ /* 0x0001e20000100800 */
[----:B------:R-:W-:Y:S02]  /*0ba0*/  LOP3.LUT R20, R5, 0x80, RZ, 0xfc, !PT ;  /* 0x0000008005147812 */ /* 0x000fe400078efcff */
[----:B------:R-:W-:Y:S01]  /*0bb0*/  LOP3.LUT R8, R3, 0x30, R101, 0x48, !PT ;  /* 0x0000003003087812 */ /* 0x000fe200078e4865 */
[----:B------:R1:W-:Y:S01]  /*0bc0*/  STL [R1+0xc], R3 ;  /* 0x00000c0301007387 */ /* 0x0003e20000100800 */
[----:B------:R-:W-:Y:S02]  /*0bd0*/  IABS R23, R20 ;  /* 0x0000001400177213 */ /* 0x000fe40000000000 */
[----:B------:R-:W-:Y:S01]  /*0be0*/  @!P0 IMAD.IADD R12, R12, 0x1, -R19 ;  /* 0x000000010c0c8824 */ /* 0x000fe200078e0a13 */
[----:B------:R-:W-:Y:S02]  /*0bf0*/  LOP3.LUT R22, R5, 0x60, RZ, 0xfc, !PT ;  /* 0x0000006005167812 */ /* 0x000fe400078efcff */
[----:B0-----:R-:W-:-:S02]  /*0c00*/  LOP3.LUT R7, R7, 0xe00, RZ, 0xc0, !PT ;  /* 0x00000e0007077812 */ /* 0x001fc400078ec0ff */
[----:B------:R-:W-:Y:S01]  /*0c10*/  ISETP.GT.U32.AND P1, PT, R19, R12, PT ;  /* 0x0000000c1300720c */ /* 0x000fe20003f24070 */
[----:B-1----:R-:W-:Y:S01]  /*0c20*/  IMAD.HI.U32 R3, R6, R13, RZ ;  /* 0x0000000d06037227 */ /* 0x002fe200078e00ff */
[----:B------:R-:W-:Y:S02]  /*0c30*/  IADD3 R8, PT, PT, R8, R9, R7 ;  /* 0x0000000908087210 */ /* 0x000fe40007ffe007 */
[C---:B------:R-:W-:Y:S01]  /*0c40*/  LOP3.LUT R26, R5.reuse, 0x40, RZ, 0xfc, !PT ;  /* 0x00000040051a7812 */ /* 0x040fe200078efcff */
[----:B------:R-:W-:Y:S01]  /*0c50*/  IMAD.MOV R14, RZ, RZ, -R3 ;  /* 0x000000ffff0e7224 */ /* 0x000fe200078e0a03 */
[----:B------:R-:W-:Y:S01]  /*0c60*/  IABS R27, R22 ;  /* 0x00000016001b7213 */ /* 0x000fe20000000000 */
[----:B------:R-:W-:Y:S01]  /*0c70*/  IMAD.HI.U32 R3, R6, R15, RZ ;  /* 0x0000000f06037227 */ /* 0x000fe200078e00ff */
[----:B------:R0:W-:Y:S01]  /*0c80*/  STL [R1+0x4], R8 ;  /* 0x0000040801007387 */ /* 0x0001e20000100800 */
[----:B------:R-:W-:Y:S02]  /*0c90*/  IABS R31, R26 ;  /* 0x0000001a001f7213 */ /* 0x000fe40000000000 */
[----:B------:R-:W-:Y:S01]  /*0ca0*/  IMAD.MOV R3, RZ, RZ, -R3 ;  /* 0x000000ffff037224 */ /* 0x000fe200078e0a03 */
[----:B------:R-:W-:Y:S01]  /*0cb0*/  IABS R39, R5 ;  /* 0x0000000500277213 */ /* 0x000fe20000000000 */
[C---:B------:R-:W-:Y:S01]  /*0cc0*/  IMAD R7, R2.reuse, R14, R13 ;  /* 0x0000000e02077224 */ /* 0x040fe200078e020d */
[----:B------:R-:W-:Y:S01]  /*0cd0*/  LOP3.LUT R14, R5, 0xc0, RZ, 0xfc, !PT ;  /* 0x000000c0050e7812 */ /* 0x000fe200078efcff */
[----:B------:R-:W-:-:S02]  /*0ce0*/  IMAD R9, R2, R3, R15 ;  /* 0x0000000302097224 */ /* 0x000fc400078e020f */
[----:B------:R-:W-:Y:S01]  /*0cf0*/  @!P1 IMAD.IADD R12, R12, 0x1, -R19 ;  /* 0x000000010c0c9824 */ /* 0x000fe200078e0a13 */
[----:B------:R-:W-:Y:S01]  /*0d00*/  ISETP.GT.U32.AND P0, PT, R2, R7, PT ;  /* 0x000000070200720c */ /* 0x000fe20003f04070 */
[----:B0-----:R-:W-:Y:S01]  /*0d10*/  IMAD.HI.U32 R8, R6, R17, RZ ;  /* 0x0000001106087227 */ /* 0x001fe200078e00ff */
[----:B------:R-:W-:Y:S02]  /*0d20*/  ISETP.GT.U32.AND P5, PT, R2, R9, PT ;  /* 0x000000090200720c */ /* 0x000fe40003fa4070 */
[----:B------:R-:W-:Y:S01]  /*0d30*/  ISETP.NE.AND P1, PT, R10, RZ, PT ;  /* 0x000000ff0a00720c */ /* 0x000fe20003f25270 */
[----:B------:R-:W-:Y:S01]  /*0d40*/  IMAD.MOV R8, RZ, RZ, -R8 ;  /* 0x000000ffff087224 */ /* 0x000fe200078e0a08 */
[----:B------:R-:W-:Y:S01]  /*0d50*/  IABS R15, R14 ;  /* 0x0000000e000f7213 */ /* 0x000fe20000000000 */
[----:B------:R-:W-:Y:S01]  /*0d60*/  IMAD.MOV.U32 R3, RZ, RZ, R12 ;  /* 0x000000ffff037224 */ /* 0x000fe200078e000c */
[----:B------:R-:W-:Y:S01]  /*0d70*/  IABS R19, R18 ;  /* 0x0000001200137213 */ /* 0x000fe20000000000 */
[----:B------:R-:W-:-:S02]  /*0d80*/  IMAD R13, R2, R8, R17 ;  /* 0x00000008020d7224 */ /* 0x000fc400078e0211 */
[----:B------:R-:W-:Y:S02]  /*0d90*/  VIADD R8, R16, 0xb0 ;  /* 0x000000b010087836 */ /* 0x000fe40000000000 */
[--C-:B------:R-:W-:Y:S02]  /*0da0*/  @!P0 IMAD.IADD R7, R7, 0x1, -R2.reuse ;  /* 0x0000000107078824 */ /* 0x100fe400078e0a02 */
[----:B------:R-:W-:Y:S01]  /*0db0*/  @!P5 IMAD.IADD R9, R9, 0x1, -R2 ;  /* 0x000000010909d824 */ /* 0x000fe200078e0a02 */
[----:B------:R-:W-:Y:S01]  /*0dc0*/  ISETP.GE.AND P0, PT, R8, RZ, PT ;  /* 0x000000ff0800720c */ /* 0x000fe20003f06270 */
[----:B------:R-:W-:Y:S01]  /*0dd0*/  @!P2 IMAD.MOV R3, RZ, RZ, -R3 ;  /* 0x000000ffff03a224 */ /* 0x000fe200078e0a03 */
[----:B------:R-:W-:Y:S01]  /*0de0*/  IABS R17, R8 ;  /* 0x0000000800117213 */ /* 0x000fe20000000000 */
[----:B------:R-:W-:Y:S01]  /*0df0*/  IMAD.HI.U32 R8, R6, R15, RZ ;  /* 0x0000000f06087227 */ /* 0x000fe200078e00ff */
[C---:B------:R-:W-:Y:S02]  /*0e00*/  ISETP.GT.U32.AND P2, PT, R2.reuse, R7, PT ;  /* 0x000000070200720c */ /* 0x040fe40003f44070 */
[----:B------:R-:W-:Y:S01]  /*0e10*/  ISETP.GT.U32.AND P5, PT, R2, R9, PT ;  /* 0x000000090200720c */ /* 0x000fe20003fa4070 */
[----:B------:R-:W-:Y:S01]  /*0e20*/  IMAD.MOV R8, RZ, RZ, -R8 ;  /* 0x000000ffff087224 */ /* 0x000fe200078e0a08 */
[----:B------:R-:W-:Y:S01]  /*0e30*/  @!P1 LOP3.LUT R3, RZ, R10, RZ, 0x33, !PT ;  /* 0x0000000aff039212 */ /* 0x000fe200078e33ff */
[----:B------:R-:W-:Y:S01]  /*0e40*/  IMAD.HI.U32 R10, R6, R17, RZ ;  /* 0x00000011060a7227 */ /* 0x000fe200078e00ff */
[----:B------:R-:W-:-:S03]  /*0e50*/  ISETP.GT.U32.AND P1, PT, R2, R13, PT ;  /* 0x0000000d0200720c */ /* 0x000fc60003f24070 */
[----:B------:R-:W-:Y:S02]  /*0e60*/  IMAD.MOV R10, RZ, RZ, -R10 ;  /* 0x000000ffff0a7224 */ /* 0x000fe400078e0a0a */
[C---:B------:R-:W-:Y:S02]  /*0e70*/  IMAD R15, R2.reuse, R8, R15 ;  /* 0x00000008020f7224 */ /* 0x040fe400078e020f */
[--C-:B------:R-:W-:Y:S02]  /*0e80*/  @!P2 IMAD.IADD R7, R7, 0x1, -R2.reuse ;  /* 0x000000010707a824 */ /* 0x100fe400078e0a02 */
[C---:B------:R-:W-:Y:S02]  /*0e90*/  IMAD R17, R2.reuse, R10, R17 ;  /* 0x0000000a02117224 */ /* 0x040fe400078e0211 */
[----:B------:R-:W-:Y:S01]  /*0ea0*/  @!P5 IMAD.IADD R9, R9, 0x1, -R2 ;  /* 0x000000010909d824 */ /* 0x000fe200078e0a02 */
[C---:B------:R-:W-:Y:S01]  /*0eb0*/  ISETP.GT.U32.AND P5, PT, R2.reuse, R15, PT ;  /* 0x0000000f0200720c */ /* 0x040fe20003fa4070 */
[----:B------:R-:W-:Y:S01]  /*0ec0*/  @!P6 IMAD.MOV R7, RZ, RZ, -R7 ;  /* 0x000000ffff07e224 */ /* 0x000fe200078e0a07 */
[----:B------:R-:W-:Y:S01]  /*0ed0*/  ISETP.GT.U32.AND P6, PT, R2, R17, PT ;  /* 0x000000110200720c */ /* 0x000fe20003fc4070 */
[----:B------:R-:W-:-:S02]  /*0ee0*/  VIADD R12, R16, 0x90 ;  /* 0x00000090100c7836 */ /* 0x000fc40000000000 */
[----:B------:R-:W-:Y:S02]  /*0ef0*/  @!P1 IMAD.IADD R13, R13, 0x1, -R2 ;  /* 0x000000010d0d9824 */ /* 0x000fe400078e0a02 */
[----:B------:R-:W-:Y:S01]  /*0f00*/  IMAD.HI.U32 R8, R6, R19, RZ ;  /* 0x0000001306087227 */ /* 0x000fe200078e00ff */
[----:B------:R-:W-:Y:S02]  /*0f10*/  IABS R21, R12 ;  /* 0x0000000c00157213 */ /* 0x000fe40000000000 */
[----:B------:R-:W-:Y:S01]  /*0f20*/  ISETP.GT.U32.AND P1, PT, R2, R13, PT ;  /* 0x0000000d0200720c */ /* 0x000fe20003f24070 */
[----:B------:R-:W-:Y:S01]  /*0f30*/  IMAD.MOV R8, RZ, RZ, -R8 ;  /* 0x000000ffff087224 */ /* 0x000fe200078e0a08 */
[----:B------:R-:W-:Y:S01]  /*0f40*/  ISETP.GE.AND P2, PT, R12, RZ, PT ;  /* 0x000000ff0c00720c */ /* 0x000fe20003f46270 */
[--C-:B------:R-:W-:Y:S02]  /*0f50*/  @!P5 IMAD.IADD R15, R15, 0x1, -R2.reuse ;  /* 0x000000010f0fd824 */ /* 0x100fe400078e0a02 */
[----:B------:R-:W-:-:S02]  /*0f60*/  @!P6 IMAD.IADD R17, R17, 0x1, -R2 ;  /* 0x000000011111e824 */ /* 0x000fc400078e0a02 */
[----:B------:R-:W-:Y:S01]  /*0f70*/  IMAD.HI.U32 R10, R6, R21, RZ ;  /* 0x00000015060a7227 */ /* 0x000fe200078e00ff */
[C---:B------:R-:W-:Y:S02]  /*0f80*/  ISETP.GT.U32.AND P5, PT, R2.reuse, R15, PT ;  /* 0x0000000f0200720c */ /* 0x040fe40003fa4070 */
[C---:B------:R-:W-:Y:S01]  /*0f90*/  ISETP.GT.U32.AND P6, PT, R2.reuse, R17, PT ;  /* 0x000000110200720c */ /* 0x040fe20003fc4070 */
[----:B------:R-:W-:Y:S02]  /*0fa0*/  IMAD R19, R2, R8, R19 ;  /* 0x0000000802137224 */ /* 0x000fe400078e0213 */
[----:B------:R-:W-:Y:S02]  /*0fb0*/  IMAD.MOV R10, RZ, RZ, -R10 ;  /* 0x000000ffff0a7224 */ /* 0x000fe400078e0a0a */
[----:B------:R-:W-:Y:S02]  /*0fc0*/  VIADD R8, R16, 0x70 ;  /* 0x0000007010087836 */ /* 0x000fe40000000000 */
[----:B------:R-:W-:-:S02]  /*0fd0*/  IMAD R21, R2, R10, R21 ;  /* 0x0000000a02157224 */ /* 0x000fc400078e0215 */
[--C-:B------:R-:W-:Y:S01]  /*0fe0*/  @!P1 IMAD.IADD R13, R13, 0x1, -R2.reuse ;  /* 0x000000010d0d9824 */ /* 0x100fe200078e0a02 */
[----:B------:R-:W-:Y:S01]  /*0ff0*/  ISETP.GE.AND P1, PT, R8, RZ, PT ;  /* 0x000000ff0800720c */ /* 0x000fe20003f26270 */
[----:B------:R-:W-:Y:S01]  /*1000*/  @!P5 IMAD.IADD R15, R15, 0x1, -R2 ;  /* 0x000000010f0fd824 */ /* 0x000fe200078e0a02 */
[----:B------:R-:W-:Y:S01]  /*1010*/  IABS R25, R8 ;  /* 0x0000000800197213 */ /* 0x000fe20000000000 */
[----:B------:R-:W-:Y:S01]  /*1020*/  IMAD.HI.U32 R8, R6, R23, RZ ;  /* 0x0000001706087227 */ /* 0x000fe200078e00ff */
[----:B------:R-:W-:-:S03]  /*1030*/  ISETP.GT.U32.AND P5, PT, R2, R19, PT ;  /* 0x000000130200720c */ /* 0x000fc60003fa4070 */
[----:B------:R-:W-:Y:S01]  /*1040*/  @!P6 IMAD.IADD R17, R17, 0x1, -R2 ;  /* 0x000000011111e824 */ /* 0x000fe200078e0a02 */
[C---:B------:R-:W-:Y:S01]  /*1050*/  ISETP.GT.U32.AND P6, PT, R2.reuse, R21, PT ;  /* 0x000000150200720c */ /* 0x040fe20003fc4070 */
[----:B------:R-:W-:Y:S02]  /*1060*/  IMAD.MOV R8, RZ, RZ, -R8 ;  /* 0x000000ffff087224 */ /* 0x000fe400078e0a08 */
[----:B------:R-:W-:Y:S02]  /*1070*/  @!P4 IMAD.MOV R13, RZ, RZ, -R13 ;  /* 0x000000ffff0dc224 */ /* 0x000fe400078e0a0d */
[----:B------:R-:W-:Y:S02]  /*1080*/  IMAD R23, R2, R8, R23 ;  /* 0x0000000802177224 */ /* 0x000fe400078e0217 */
[----:B------:R-:W-:-:S04]  /*1090*/  IMAD.HI.U32 R8, R6, R25, RZ ;  /* 0x0000001906087227 */ /* 0x000fc800078e00ff */
[--C-:B------:R-:W-:Y:S01]  /*10a0*/  @!P5 IMAD.IADD R19, R19, 0x1, -R2.reuse ;  /* 0x000000011313d824 */ /* 0x100fe200078e0a02 */
[C---:B------:R-:W-:Y:S01]  /*10b0*/  ISETP.GT.U32.AND P5, PT, R2.reuse, R23, PT ;  /* 0x000000170200720c */ /* 0x040fe20003fa4070 */
[----:B------:R-:W-:Y:S02]  /*10c0*/  @!P6 IMAD.IADD R21, R21, 0x1, -R2 ;  /* 0x000000011515e824 */ /* 0x000fe400078e0a02 */
[----:B------:R-:W-:Y:S01]  /*10d0*/  IMAD.MOV R12, RZ, RZ, -R8 ;  /* 0x000000ffff0c7224 */ /* 0x000fe200078e0a08 */
[----:B------:R-:W-:Y:S01]  /*10e0*/  ISETP.GT.U32.AND P6, PT, R2, R19, PT ;  /* 0x000000130200720c */ /* 0x000fe20003fc4070 */
[----:B------:R-:W-:Y:S01]  /*10f0*/  IMAD.HI.U32 R8, R6, R27, RZ ;  /* 0x0000001b06087227 */ /* 0x000fe200078e00ff */
[----:B------:R-:W-:-:S03]  /*1100*/  ISETP.GT.U32.AND P4, PT, R2, R21, PT ;  /* 0x000000150200720c */ /* 0x000fc60003f84070 */
[----:B------:R-:W-:Y:S02]  /*1110*/  IMAD R25, R2, R12, R25 ;  /* 0x0000000c02197224 */ /* 0x000fe400078e0219 */
[----:B------:R-:W-:-:S04]  /*1120*/  IMAD.HI.U32 R10, R6, R29, RZ ;  /* 0x0000001d060a7227 */ /* 0x000fc800078e00ff */
[--C-:B------:R-:W-:Y:S02]  /*1130*/  @!P5 IMAD.IADD R23, R23, 0x1, -R2.reuse ;  /* 0x000000011717d824 */ /* 0x100fe400078e0a02 */
[----:B------:R-:W-:Y:S01]  /*1140*/  @!P6 IMAD.IADD R19, R19, 0x1, -R2 ;  /* 0x000000011313e824 */ /* 0x000fe200078e0a02 */
[----:B------:R-:W-:Y:S01]  /*1150*/  ISETP.GT.U32.AND P6, PT, R2, R25, PT ;  /* 0x000000190200720c */ /* 0x000fe20003fc4070 */
[----:B------:R-:W-:Y:S01]  /*1160*/  IMAD.HI.U32 R12, R6, R31, RZ ;  /* 0x0000001f060c7227 */ /* 0x000fe200078e00ff */
[----:B------:R-:W-:-:S03]  /*1170*/  ISETP.GT.U32.AND P5, PT, R2, R23, PT ;  /* 0x000000170200720c */ /* 0x000fc60003fa4070 */
[----:B------:R-:W-:Y:S02]  /*1180*/  IMAD.MOV R8, RZ, RZ, -R8 ;  /* 0x000000ffff087224 */ /* 0x000fe400078e0a08 */
[----:B------:R-:W-:Y:S02]  /*1190*/  IMAD.MOV R10, RZ, RZ, -R10 ;  /* 0x000000ffff0a7224 */ /* 0x000fe400078e0a0a */
[C---:B------:R-:W-:Y:S02]  /*11a0*/  IMAD R27, R2.reuse, R8, R27 ;  /* 0x00000008021b7224 */ /* 0x040fe400078e021b */
[----:B------:R-:W-:Y:S02]  /*11b0*/  IMAD.MOV R12, RZ, RZ, -R12 ;  /* 0x000000ffff0c7224 */ /* 0x000fe400078e0a0c */
[C---:B------:R-:W-:Y:S02]  /*11c0*/  IMAD R29, R2.reuse, R10, R29 ;  /* 0x0000000a021d7224 */ /* 0x040fe400078e021d */
[----:B------:R-:W-:-:S02]  /*11d0*/  IMAD R31, R2, R12, R31 ;  /* 0x0000000c021f7224 */ /* 0x000fc400078e021f */
[--C-:B------:R-:W-:Y:S01]  /*11e0*/  @!P4 IMAD.IADD R21, R21, 0x1, -R2.reuse ;  /* 0x000000011515c824 */ /* 0x100fe200078e0a02 */
[C---:B------:R-:W-:Y:S01]  /*11f0*/  ISETP.GT.U32.AND P4, PT, R2.reuse, R27, PT ;  /* 0x0000001b0200720c */ /* 0x040fe20003f84070 */
[--C-:B------:R-:W-:Y:S01]  /*1200*/  @!P5 IMAD.IADD R23, R23, 0x1, -R2.reuse ;  /* 0x000000011717d824 */ /* 0x100fe200078e0a02 */
[C---:B------:R-:W-:Y:S01]  /*1210*/  ISETP.GT.U32.AND P5, PT, R2.reuse, R29, PT ;  /* 0x0000001d0200720c */ /* 0x040fe20003fa4070 */
[----:B------:R-:W-:Y:S01]  /*1220*/  @!P6 IMAD.IADD R25, R25, 0x1, -R2 ;  /* 0x000000011919e824 */ /* 0x000fe200078e0a02 */
[----:B------:R-:W-:Y:S01]  /*1230*/  ISETP.GT.U32.AND P6, PT, R2, R31, PT ;  /* 0x0000001f0200720c */ /* 0x000fe20003fc4070 */
[----:B------:R-:W-:Y:S01]  /*1240*/  VIADD R10, R16, 0x10 ;  /* 0x00000010100a7836 */ /* 0x000fe20000000000 */
[----:B------:R-:W-:Y:S01]  /*1250*/  LOP3.LUT R16, R5, 0x20, RZ, 0xfc, !PT ;  /* 0x0000002005107812 */ /* 0x000fe200078efcff */
[----:B------:R-:W-:Y:S01]  /*1260*/  @!P3 IMAD.MOV R9, RZ, RZ, -R9 ;  /* 0x000000ffff09b224 */ /* 0x000fe200078e0a09 */
[----:B------:R-:W-:Y:S01]  /*1270*/  ISETP.GE.AND P3, PT, R14, RZ, PT ;  /* 0x000000ff0e00720c */ /* 0x000fe20003f66270 */
[----:B------:R-:W-:Y:S01]  /*1280*/  @!P0 IMAD.MOV R17, RZ, RZ, -R17 ;  /* 0x000000ffff118224 */ /* 0x000fe200078e0a11 */
[----:B------:R-:W-:Y:S01]  /*1290*/  IABS R37, R10 ;  /* 0x0000000a00257213 */ /* 0x000fe20000000000 */
[----:B------:R-:W-:Y:S01]  /*12a0*/  IMAD.HI.U32 R8, R6, R33, RZ ;  /* 0x0000002106087227 */ /* 0x000fe200078e00ff */
[----:B------:R-:W-:-:S03]  /*12b0*/  IABS R35, R16 ;  /* 0x0000001000237213 */ /* 0x000fc60000000000 */
[--C-:B------:R-:W-:Y:S01]  /*12c0*/  @!P4 IMAD.IADD R27, R27, 0x1, -R2.reuse ;  /* 0x000000011b1bc824 */ /* 0x100fe200078e0a02 */
[----:B------:R-:W-:Y:S01]  /*12d0*/  ISETP.GE.AND P4, PT, R18, RZ, PT ;  /* 0x000000ff1200720c */ /* 0x000fe20003f86270 */
[--C-:B------:R-:W-:Y:S01]  /*12e0*/  @!P5 IMAD.IADD R29, R29, 0x1, -R2.reuse ;  /* 0x000000011d1dd824 */ /* 0x100fe200078e0a02 */
[----:B------:R-:W-:Y:S01]  /*12f0*/  ISETP.GE.AND P5, PT, R20, RZ, PT ;  /* 0x000000ff1400720c */ /* 0x000fe20003fa6270 */
[----:B------:R-:W-:Y:S01]  /*1300*/  @!P6 IMAD.IADD R31, R31, 0x1, -R2 ;  /* 0x000000011f1fe824 */ /* 0x000fe200078e0a02 */
[----:B------:R-:W-:Y:S01]  /*1310*/  ISETP.GT.U32.AND P0, PT, R2, R27, PT ;  /* 0x0000001b0200720c */ /* 0x000fe20003f04070 */
[----:B------:R-:W-:-:S03]  /*1320*/  IMAD.HI.U32 R12, R6, R37, RZ ;  /* 0x00000025060c7227 */ /* 0x000fc600078e00ff */
[----:B------:R-:W-:Y:S01]  /*1330*/  ISETP.GT.U32.AND P6, PT, R2, R31, PT ;  /* 0x0000001f0200720c */ /* 0x000fe20003fc4070 */
[----:B------:R-:W-:-:S04]  /*1340*/  IMAD.HI.U32 R14, R6, R39, RZ ;  /* 0x00000027060e7227 */ /* 0x000fc800078e00ff */
[----:B------:R-:W-:Y:S02]  /*1350*/  IMAD.MOV R8, RZ, RZ, -R8 ;  /* 0x000000ffff087224 */ /* 0x000fe400078e0a08 */
[----:B------:R-:W-:Y:S02]  /*1360*/  IMAD.MOV R12, RZ, RZ, -R12 ;  /* 0x000000ffff0c7224 */ /* 0x000fe400078e0a0c */
[----:B------:R-:W-:Y:S02]  /*1370*/  IMAD.MOV R14, RZ, RZ, -R14 ;  /* 0x000000ffff0e7224 */ /* 0x000fe400078e0a0e */
[----:B------:R-:W-:-:S04]  /*1380*/  IMAD.HI.U32 R6, R6, R35, RZ ;  /* 0x0000002306067227 */ /* 0x000fc800078e00ff */
[C---:B------:R-:W-:Y:S01]  /*1390*/  IMAD R33, R2.reuse, R8, R33 ;  /* 0x0000000802217224 */ /* 0x040fe200078e0221 */
[C---:B------:R-:W-:Y:S01]  /*13a0*/  LOP3.LUT R8, R101.reuse, 0x3fe, RZ, 0xc0, !PT ;  /* 0x000003fe65087812 */ /* 0x040fe200078ec0ff */
[C---:B------:R-:W-:Y:S02]  /*13b0*/  IMAD R37, R2.reuse, R12, R37 ;  /* 0x0000000c02257224 */ /* 0x040fe400078e0225 */
[C---:B------:R-:W-:Y:S02]  /*13c0*/  IMAD R39, R2.reuse, R14, R39 ;  /* 0x0000000e02277224 */ /* 0x040fe400078e0227 */
[----:B------:R-:W-:Y:S02]  /*13d0*/  IMAD.MOV R6, RZ, RZ, -R6 ;  /* 0x000000ffff067224 */ /* 0x000fe400078e0a06 */
[----:B------:R-:W-:Y:S01]  /*13e0*/  @!P3 IMAD.MOV R15, RZ, RZ, -R15 ;  /* 0x000000ffff0fb224 */ /* 0x000fe200078e0a0f */
[C---:B------:R-:W-:Y:S01]  /*13f0*/  ISETP.GT.U32.AND P3, PT, R2.reuse, R25, PT ;  /* 0x000000190200720c */ /* 0x040fe20003f64070 */
[----:B------:R-:W-:Y:S01]  /*1400*/  @!P2 IMAD.MOV R21, RZ, RZ, -R21 ;  /* 0x000000ffff15a224 */ /* 0x000fe200078e0a15 */
[C---:B------:R-:W-:Y:S01]  /*1410*/  ISETP.GT.U32.AND P2, PT, R2.reuse, R33, PT ;  /* 0x000000210200720c */ /* 0x040fe20003f44070 */
[----:B------:R-:W-:Y:S01]  /*1420*/  @!P5 IMAD.MOV R23, RZ, RZ, -R23 ;  /* 0x000000ffff17d224 */ /* 0x000fe200078e0a17 */
[C---:B------:R-:W-:Y:S01]  /*1430*/  ISETP.GT.U32.AND P5, PT, R2.reuse, R37, PT ;  /* 0x000000250200720c */ /* 0x040fe20003fa4070 */
[C---:B------:R-:W-:Y:S01]  /*1440*/  IMAD R35, R2.reuse, R6, R35 ;  /* 0x0000000602237224 */ /* 0x040fe200078e0223 */
[----:B------:R-:W-:Y:S01]  /*1450*/  LOP3.LUT R6, R101, 0x10, RZ, 0xc0, !PT ;  /* 0x0000001065067812 */ /* 0x000fe200078ec0ff */
[--C-:B------:R-:W-:Y:S01]  /*1460*/  @!P0 IMAD.IADD R27, R27, 0x1, -R2.reuse ;  /* 0x000000011b1b8824 */ /* 0x100fe200078e0a02 */
[C---:B------:R-:W-:Y:S01]  /*1470*/  ISETP.GT.U32.AND P0, PT, R2.reuse, R39, PT ;  /* 0x000000270200720c */ /* 0x040fe20003f04070 */
[--C-:B------:R-:W-:Y:S01]  /*1480*/  @!P6 IMAD.IADD R31, R31, 0x1, -R2.reuse ;  /* 0x000000011f1fe824 */ /* 0x100fe200078e0a02 */
[C---:B------:R-:W-:Y:S01]  /*1490*/  ISETP.GT.U32.AND P6, PT, R2.reuse, R35, PT ;  /* 0x000000230200720c */ /* 0x040fe20003fc4070 */
[----:B------:R-:W-:Y:S01]  /*14a0*/  @!P4 IMAD.MOV R19, RZ, RZ, -R19 ;  /* 0x000000ffff13c224 */ /* 0x000fe200078e0a13 */
[----:B------:R-:W-:Y:S01]  /*14b0*/  ISETP.GT.U32.AND P4, PT, R2, R29, PT ;  /* 0x0000001d0200720c */ /* 0x000fe20003f84070 */
[--C-:B------:R-:W-:Y:S01]  /*14c0*/  @!P3 IMAD.IADD R25, R25, 0x1, -R2.reuse ;  /* 0x000000011919b824 */ /* 0x100fe200078e0a02 */
[----:B------:R-:W-:Y:S01]  /*14d0*/  ISETP.GE.AND P3, PT, R24, RZ, PT ;  /* 0x000000ff1800720c */ /* 0x000fe20003f66270 */
[--C-:B------:R-:W-:Y:S01]  /*14e0*/  @!P2 IMAD.IADD R33, R33, 0x1, -R2.reuse ;  /* 0x000000012121a824 */ /* 0x100fe200078e0a02 */
[----:B------:R-:W-:Y:S01]  /*14f0*/  ISETP.GE.AND P2, PT, R22, RZ, PT ;  /* 0x000000ff1600720c */ /* 0x000fe20003f46270 */
[--C-:B------:R-:W-:Y:S01]  /*1500*/  @!P5 IMAD.IADD R37, R37, 0x1, -R2.reuse ;  /* 0x000000012525d824 */ /* 0x100fe200078e0a02 */
[----:B------:R-:W-:Y:S01]  /*1510*/  ISETP.GE.AND P5, PT, R10, RZ, PT ;  /* 0x000000ff0a00720c */ /* 0x000fe20003fa6270 */
[----:B------:R-:W-:Y:S01]  /*1520*/  @!P1 IMAD.MOV R25, RZ, RZ, -R25 ;  /* 0x000000ffff199224 */ /* 0x000fe200078e0a19 */
[----:B------:R-:W-:Y:S01]  /*1530*/  LOP3.LUT R43, R6, 0x20, R41, 0xf8, !PT ;  /* 0x00000020062b7812 */ /* 0x000fe200078ef829 */
[--C-:B------:R-:W-:Y:S01]  /*1540*/  @!P0 IMAD.IADD R39, R39, 0x1, -R2.reuse ;  /* 0x0000000127278824 */ /* 0x100fe200078e0a02 */
[C---:B------:R-:W-:Y:S01]  /*1550*/  ISETP.GT.U32.AND P1, PT, R2.reuse, R37, PT ;  /* 0x000000250200720c */ /* 0x040fe20003f24070 */
[--C-:B------:R-:W-:Y:S01]  /*1560*/  @!P6 IMAD.IADD R35, R35, 0x1, -R2.reuse ;  /* 0x000000012323e824 */ /* 0x100fe200078e0a02 */
[C---:B------:R-:W-:Y:S01]  /*1570*/  ISETP.GT.U32.AND P0, PT, R2.reuse, R33, PT ;  /* 0x000000210200720c */ /* 0x040fe20003f04070 */
[----:B------:R-:W-:Y:S01]  /*1580*/  @!P4 IMAD.IADD R29, R29, 0x1, -R2 ;  /* 0x000000011d1dc824 */ /* 0x000fe200078e0a02 */
[----:B------:R-:W-:Y:S01]  /*1590*/  ISETP.GT.U32.AND P6, PT, R2, R39, PT ;  /* 0x000000270200720c */ /* 0x000fe20003fc4070 */
[----:B---3--:R-:W-:Y:S01]  /*15a0*/  IMAD R3, R3, UR10, RZ ;  /* 0x0000000a03037c24 */ /* 0x008fe2000f8e02ff */
[----:B------:R-:W-:Y:S01]  /*15b0*/  ISETP.GE.AND P4, PT, R28, RZ, PT ;  /* 0x000000ff1c00720c */ /* 0x000fe20003f86270 */
[----:B------:R-:W-:Y:S01]  /*15c0*/  @!P2 IMAD.MOV R27, RZ, RZ, -R27 ;  /* 0x000000ffff1ba224 */ /* 0x000fe200078e0a1b */
[----:B------:R-:W-:Y:S01]  /*15d0*/  ISETP.GT.U32.AND P2, PT, R2, R35, PT ;  /* 0x000000230200720c */ /* 0x000fe20003f44070 */
[----:B------:R-:W-:Y:S01]  /*15e0*/  @!P3 IMAD.MOV R29, RZ, RZ, -R29 ;  /* 0x000000ffff1db224 */ /* 0x000fe200078e0a1d */
[----:B------:R-:W-:Y:S01]  /*15f0*/  SHF.R.U32.HI R41, RZ, 0x2, R4 ;  /* 0x00000002ff297819 */ /* 0x000fe20000011604 */
[----:B------:R-:W-:Y:S01]  /*1600*/  IMAD R10, R0, 0x110, RZ ;  /* 0x00000110000a7824 */ /* 0x000fe200078e02ff */
[----:B------:R-:W-:Y:S01]  /*1610*/  LOP3.LUT R6, R4, 0x180, RZ, 0xc0, !PT ;  /* 0x0000018004067812 */ /* 0x000fe200078ec0ff */
[--C-:B------:R-:W-:Y:S01]  /*1620*/  @!P1 IMAD.IADD R37, R37, 0x1, -R2.reuse ;  /* 0x0000000125259824 */ /* 0x100fe200078e0a02 */
[----:B------:R-:W-:Y:S01]  /*1630*/  ISETP.GE.AND P1, PT, R26, RZ, PT ;  /* 0x000000ff1a00720c */ /* 0x000fe20003f26270 */
[--C-:B------:R-:W-:Y:S01]  /*1640*/  @!P0 IMAD.IADD R33, R33, 0x1, -R2.reuse ;  /* 0x0000000121218824 */ /* 0x100fe200078e0a02 */
[----:B------:R-:W-:Y:S01]  /*1650*/  ISETP.GE.AND P0, PT, R5, RZ, PT ;  /* 0x000000ff0500720c */ /* 0x000fe20003f06270 */
[----:B------:R-:W-:Y:S01]  /*1660*/  @!P6 IMAD.IADD R39, R39, 0x1, -R2 ;  /* 0x000000012727e824 */ /* 0x000fe200078e0a02 */
[----:B------:R-:W-:Y:S01]  /*1670*/  ISETP.GE.AND P6, PT, R16, RZ, PT ;  /* 0x000000ff1000720c */ /* 0x000fe20003fc6270 */
[----:B------:R-:W0:Y:S01]  /*1680*/  LDC R4, c[0x0][0x3ac] ;  /* 0x0000eb00ff047b82 */ /* 0x000e220000000800 */
[----:B------:R-:W-:Y:S01]  /*1690*/  @!P4 IMAD.MOV R33, RZ, RZ, -R33 ;  /* 0x000000ffff21c224 */ /* 0x000fe200078e0a21 */
[----:B------:R-:W-:Y:S01]  /*16a0*/  SHF.R.U32.HI R6, RZ, 0x3, R6 ;  /* 0x00000003ff067819 */ /* 0x000fe20000011606 */
[----:B------:R-:W-:Y:S01]  /*16b0*/  @!P2 IMAD.IADD R35, R35, 0x1, -R2 ;  /* 0x000000012323a824 */ /* 0x000fe200078e0a02 */
[----:B------:R-:W-:Y:S01]  /*16c0*/  ISETP.NE.AND P2, PT, R11, RZ, PT ;  /* 0x000000ff0b00720c */ /* 0x000fe20003f45270 */
[----:B------:R-:W-:Y:S01]  /*16d0*/  @!P5 IMAD.MOV R37, RZ, RZ, -R37 ;  /* 0x000000ffff25d224 */ /* 0x000fe200078e0a25 */
[----:B------:R-:W-:-:S02]  /*16e0*/  LOP3.LUT R2, RZ, R11, RZ, 0x33, !PT ;  /* 0x0000000bff027212 */ /* 0x000fc400078e33ff */
[----:B------:R-:W-:Y:S01]  /*16f0*/  @!P1 IMAD.MOV R31, RZ, RZ, -R31 ;  /* 0x000000ffff1f9224 */ /* 0x000fe200078e0a1f */
[----:B------:R-:W1:Y:S01]  /*1700*/  LDC R5, c[0x0][0x3a8] ;  /* 0x0000ea00ff057b82 */ /* 0x000e620000000800 */
[----:B------:R-:W-:Y:S01]  /*1710*/  @!P0 IMAD.MOV R39, RZ, RZ, -R39 ;  /* 0x000000ffff278224 */ /* 0x000fe200078e0a27 */
[C---:B------:R-:W-:Y:S01]  /*1720*/  SEL R7, R2.reuse, R7, !P2 ;  /* 0x0000000702077207 */ /* 0x040fe20005000000 */
[----:B------:R-:W-:Y:S01]  /*1730*/  @!P6 IMAD.MOV R35, RZ, RZ, -R35 ;  /* 0x000000ffff23e224 */ /* 0x000fe200078e0a23 */
[C---:B------:R-:W-:Y:S02]  /*1740*/  SEL R9, R2.reuse, R9, !P2 ;  /* 0x0000000902097207 */ /* 0x040fe40005000000 */
[C---:B------:R-:W-:Y:S01]  /*1750*/  SEL R13, R2.reuse, R13, !P2 ;  /* 0x0000000d020d7207 */ /* 0x040fe20005000000 */
[----:B------:R-:W-:Y:S01]  /*1760*/  IMAD R7, R7, UR6, RZ ;  /* 0x0000000607077c24 */ /* 0x000fe2000f8e02ff */
        /* <DEDUP_REMOVED lines=24> */
[----:B------:R-:W-:Y:S01]  /*18f0*/  SEL R2, R2, R39, !P2 ;  /* 0x0000002702027207 */ /* 0x000fe20005000000 */
[----:B------:R-:W-:Y:S01]  /*1900*/  IMAD R37, R37, UR6, RZ ;  /* 0x0000000625257c24 */ /* 0x000fe2000f8e02ff */
[----:B-----5:R-:W-:Y:S01]  /*1910*/  LEA R97, P3, R7, UR14, 0x1 ;  /* 0x0000000e07617c11 */ /* 0x020fe2000f8608ff */
[----:B------:R-:W-:Y:S01]  /*1920*/  IMAD R35, R35, UR6, RZ ;  /* 0x0000000623237c24 */ /* 0x000fe2000f8e02ff */
[----:B------:R-:W-:Y:S01]  /*1930*/  LEA R95, P4, R9, UR14, 0x1 ;  /* 0x0000000e095f7c11 */ /* 0x000fe2000f8808ff */
[----:B------:R-:W-:Y:S01]  /*1940*/  IMAD R103, R2, UR6, RZ ;  /* 0x0000000602677c24 */ /* 0x000fe2000f8e02ff */
[----:B------:R-:W-:Y:S01]  /*1950*/  LEA R2, P2, R3, UR12, 0x1 ;  /* 0x0000000c03027c11 */ /* 0x000fe2000f8408ff */
[----:B------:R-:W-:Y:S01]  /*1960*/  USHF.R.S32.HI UR6, URZ, 0x1f, UR4 ;  /* 0x0000001fff067899 */ /* 0x000fe20008011404 */
[----:B------:R-:W-:Y:S01]  /*1970*/  LEA.HI.X.SX32 R96, R7, UR15, 0x1, P3 ;  /* 0x0000000f07607c11 */ /* 0x000fe200098f0eff */
[----:B0-----:R-:W-:Y:S01]  /*1980*/  IMAD R7, R66, R4, RZ ;  /* 0x0000000442077224 */ /* 0x001fe200078e02ff */
[----:B------:R-:W-:Y:S01]  /*1990*/  LEA.HI.X.SX32 R3, R3, UR13, 0x1, P2 ;  /* 0x0000000d03037c11 */ /* 0x000fe200090f0eff */
[-C--:B-1----:R-:W-:Y:S01]  /*19a0*/  IMAD R4, R64, R5.reuse, RZ ;  /* 0x0000000540047224 */ /* 0x082fe200078e02ff */
[----:B------:R-:W-:Y:S01]  /*19b0*/  LEA R93, P5, R13, UR14, 0x1 ;  /* 0x0000000e0d5d7c11 */ /* 0x000fe2000f8a08ff */
[-C--:B------:R-:W-:Y:S01]  /*19c0*/  IMAD R7, R55, R5.reuse, RZ ;  /* 0x0000000537077224 */ /* 0x080fe200078e02ff */
[----:B------:R-:W-:Y:S01]  /*19d0*/  LEA R91, P6, R15, UR14, 0x1 ;  /* 0x0000000e0f5b7c11 */ /* 0x000fe2000f8c08ff */
[-C--:B------:R-:W-:Y:S01]  /*19e0*/  IMAD R4, R53, R5.reuse, RZ ;  /* 0x0000000535047224 */ /* 0x080fe200078e02ff */
[----:B------:R-:W-:Y:S01]  /*19f0*/  LEA R125, P0, R17, UR14, 0x1 ;  /* 0x0000000e117d7c11 */ /* 0x000fe2000f8008ff */
[----:B------:R-:W-:Y:S01]  /*1a00*/  ULEA.HI UR6, UR6, UR4, URZ, 0x5 ;  /* 0x0000000406067291 */ /* 0x000fe2000f8f28ff */
[----:B------:R-:W-:Y:S01]  /*1a10*/  LEA R123, P1, R19, UR14, 0x1 ;  /* 0x0000000e137b7c11 */ /* 0x000fe2000f8208ff */
[-C--:B------:R-:W-:Y:S01]  /*1a20*/  IMAD R7, R52, R5.reuse, RZ ;  /* 0x0000000534077224 */ /* 0x080fe200078e02ff */
[----:B------:R-:W-:Y:S01]  /*1a30*/  LEA R121, P2, R21, UR14, 0x1 ;  /* 0x0000000e15797c11 */ /* 0x000fe2000f8408ff */
[----:B------:R-:W-:Y:S01]  /*1a40*/  IMAD R4, R50, R5, RZ ;  /* 0x0000000532047224 */ /* 0x000fe200078e02ff */
[----:B------:R-:W-:-:S02]  /*1a50*/  LEA R118, P3, R23, UR14, 0x1 ;  /* 0x0000000e17767c11 */ /* 0x000fc4000f8608ff */
[----:B------:R-:W-:Y:S02]  /*1a60*/  CS2R R38, SRZ ;  /* 0x0000000000267805 */ /* 0x000fe4000001ff00 */
[----:B------:R-:W-:Y:S02]  /*1a70*/  LEA.HI.X.SX32 R94, R9, UR15, 0x1, P4 ;  /* 0x0000000f095e7c11 */ /* 0x000fe4000a0f0eff */
[----:B------:R-:W-:Y:S02]  /*1a80*/  CS2R R66, SRZ ;  /* 0x0000000000427805 */ /* 0x000fe4000001ff00 */
[----:B------:R-:W-:Y:S02]  /*1a90*/  LEA R116, P4, R25, UR14, 0x1 ;  /* 0x0000000e19747c11 */ /* 0x000fe4000f8808ff */
[----:B------:R-:W-:Y:S02]  /*1aa0*/  CS2R R52, SRZ ;  /* 0x0000000000347805 */ /* 0x000fe4000001ff00 */
[----:B------:R-:W-:Y:S01]  /*1ab0*/  LOP3.LUT R43, R10, R43, RZ, 0x3c, !PT ;  /* 0x0000002b0a2b7212 */ /* 0x000fe200078e3cff */
[----:B------:R-:W-:Y:S01]  /*1ac0*/  USHF.R.S32.HI UR6, URZ, 0x5, UR6 ;  /* 0x00000005ff067899 */ /* 0x000fe20008011406 */
[----:B------:R-:W-:-:S02]  /*1ad0*/  LEA.HI.X.SX32 R92, R13, UR15, 0x1, P5 ;  /* 0x0000000f0d5c7c11 */ /* 0x000fc4000a8f0eff */
[----:B------:R-:W-:Y:S02]  /*1ae0*/  LEA.HI.X.SX32 R90, R15, UR15, 0x1, P6 ;  /* 0x0000000f0f5a7c11 */ /* 0x000fe4000b0f0eff */
[----:B------:R-:W-:Y:S02]  /*1af0*/  LEA.HI.X.SX32 R124, R17, UR15, 0x1, P0 ;  /* 0x0000000f117c7c11 */ /* 0x000fe400080f0eff */
[----:B------:R-:W-:Y:S02]  /*1b00*/  LEA.HI.X.SX32 R122, R19, UR15, 0x1, P1 ;  /* 0x0000000f137a7c11 */ /* 0x000fe400088f0eff */
[----:B------:R-:W-:Y:S02]  /*1b10*/  LEA.HI.X.SX32 R120, R21, UR15, 0x1, P2 ;  /* 0x0000000f15787c11 */ /* 0x000fe400090f0eff */
[----:B------:R-:W-:Y:S02]  /*1b20*/  CS2R R20, SRZ ;  /* 0x0000000000147805 */ /* 0x000fe4000001ff00 */
[----:B------:R-:W-:-:S02]  /*1b30*/  LEA.HI.X.SX32 R119, R23, UR15, 0x1, P3 ;  /* 0x0000000f17777c11 */ /* 0x000fc400098f0eff */
[----:B------:R-:W-:Y:S02]  /*1b40*/  CS2R R22, SRZ ;  /* 0x0000000000167805 */ /* 0x000fe4000001ff00 */
[----:B------:R-:W-:Y:S02]  /*1b50*/  LEA R114, P5, R27, UR14, 0x1 ;  /* 0x0000000e1b727c11 */ /* 0x000fe4000f8a08ff */
[----:B------:R-:W-:Y:S02]  /*1b60*/  LEA R112, P6, R29, UR14, 0x1 ;  /* 0x0000000e1d707c11 */ /* 0x000fe4000f8c08ff */
[----:B------:R-:W-:Y:S02]  /*1b70*/  LEA R110, P0, R31, UR14, 0x1 ;  /* 0x0000000e1f6e7c11 */ /* 0x000fe4000f8008ff */
[----:B------:R-:W-:Y:S02]  /*1b80*/  LEA R109, P1, R33, UR14, 0x1 ;  /* 0x0000000e216d7c11 */ /* 0x000fe4000f8208ff */
[----:B------:R-:W-:-:S02]  /*1b90*/  LEA R106, P2, R35, UR14, 0x1 ;  /* 0x0000000e236a7c11 */ /* 0x000fc4000f8408ff */
[----:B------:R-:W-:Y:S02]  /*1ba0*/  LEA R104, P3, R37, UR14, 0x1 ;  /* 0x0000000e25687c11 */ /* 0x000fe4000f8608ff */
[----:B------:R-:W-:Y:S02]  /*1bb0*/  LEA.HI.X.SX32 R117, R25, UR15, 0x1, P4 ;  /* 0x0000000f19757c11 */ /* 0x000fe4000a0f0eff */
[----:B------:R-:W-:Y:S02]  /*1bc0*/  CS2R R24, SRZ ;  /* 0x0000000000187805 */ /* 0x000fe4000001ff00 */
[----:B------:R-:W-:Y:S01]  /*1bd0*/  LOP3.LUT R101, R6, 0x3fe, R101, 0x78, !PT ;  /* 0x000003fe06657812 */ /* 0x000fe200078e7865 */
[-C--:B------:R-:W-:Y:S01]  /*1be0*/  IMAD R6, R65, R5.reuse, RZ ;  /* 0x0000000541067224 */ /* 0x080fe200078e02ff */
[----:B------:R-:W-:Y:S01]  /*1bf0*/  LOP3.LUT R100, R43, 0x800, R100, 0xf8, !PT ;  /* 0x000008002b647812 */ /* 0x000fe200078ef864 */
[-C--:B------:R-:W-:Y:S01]  /*1c00*/  IMAD R6, R54, R5.reuse, RZ ;  /* 0x0000000536067224 */ /* 0x080fe200078e02ff */
[----:B------:R-:W-:Y:S01]  /*1c10*/  LEA R102, P4, R103, UR14, 0x1 ;  /* 0x0000000e67667c11 */ /* 0x000fe2000f8808ff */
[----:B------:R-:W-:Y:S01]  /*1c20*/  IMAD R6, R51, R5, RZ ;  /* 0x0000000533067224 */ /* 0x000fe200078e02ff */
[----:B------:R-:W-:-:S02]  /*1c30*/  LOP3.LUT R0, R8, 0x30, R41, 0x78, !PT ;  /* 0x0000003008007812 */ /* 0x000fc400078e7829 */
[----:B------:R-:W-:Y:S02]  /*1c40*/  CS2R R40, SRZ ;  /* 0x0000000000287805 */ /* 0x000fe4000001ff00 */
[----:B------:R-:W-:Y:S02]  /*1c50*/  LEA.HI.X.SX32 R115, R27, UR15, 0x1, P5 ;  /* 0x0000000f1b737c11 */ /* 0x000fe4000a8f0eff */
[----:B------:R-:W-:Y:S02]  /*1c60*/  CS2R R42, SRZ ;  /* 0x00000000002a7805 */ /* 0x000fe4000001ff00 */
[----:B------:R-:W-:Y:S02]  /*1c70*/  LEA.HI.X.SX32 R113, R29, UR15, 0x1, P6 ;  /* 0x0000000f1d717c11 */ /* 0x000fe4000b0f0eff */
[----:B------:R-:W-:Y:S02]  /*1c80*/  CS2R R28, SRZ ;  /* 0x00000000001c7805 */ /* 0x000fe4000001ff00 */
[----:B------:R-:W-:-:S02]  /*1c90*/  LEA.HI.X.SX32 R111, R31, UR15, 0x1, P0 ;  /* 0x0000000f1f6f7c11 */ /* 0x000fc400080f0eff */
        /* <DEDUP_REMOVED lines=9> */
[----:B------:R-:W-:Y:S02]  /*1d30*/  CS2R R50, SRZ ;  /* 0x0000000000327805 */ /* 0x000fe4000001ff00 */
[----:B------:R-:W-:Y:S02]  /*1d40*/  CS2R R64, SRZ ;  /* 0x0000000000407805 */ /* 0x000fe4000001ff00 */
[----:B------:R-:W-:-:S02]  /*1d50*/  CS2R R54, SRZ ;  /* 0x0000000000367805 */ /* 0x000fc4000001ff00 */
[----:B------:R-:W-:Y:S02]  /*1d60*/  LOP3.LUT R5, R101, 0x40, RZ, 0x3c, !PT ;  /* 0x0000004065057812 */ /* 0x000fe400078e3cff */
[----:B------:R-:W-:-:S07]  /*1d70*/  LOP3.LUT R4, R100, 0x40, RZ, 0x3c, !PT ;  /* 0x0000004064047812 */ /* 0x000fce00078e3cff */
.L_x_2:
[----:B------:R-:W0:Y:S01]  /*1d80*/  S2R R8, SR_TID.X ;  /* 0x0000000000087919 */ /* 0x000e220000002100 */
[----:B------:R-:W1:Y:S01]  /*1d90*/  LDC R4, c[0x0][0x3a8] ;  /* 0x0000ea00ff047b82 */ /* 0x000e620000000800 */
[----:B------:R-:W-:Y:S01]  /*1da0*/  PRMT R86, RZ, 0x7610, R86 ;  /* 0x00007610ff567816 */ /* 0x000fe20000000056 */
[----:B------:R-:W2:Y:S01]  /*1db0*/  S2R R98, SR_TID.X ;  /* 0x0000000000627919 */ /* 0x000ea20000002100 */
[----:B------:R-:W3:Y:S05]  /*1dc0*/  S2R R5, SR_TID.X ;  /* 0x0000000000057919 */ /* 0x000eea0000002100 */
[----:B------:R-:W4:Y:S01]  /*1dd0*/  LDC R13, c[0x0][0x3a8] ;  /* 0x0000ea00ff0d7b82 */ /* 0x000f220000000800 */
[----:B------:R-:W5:Y:S07]  /*1de0*/  S2R R14, SR_TID.X ;  /* 0x00000000000e7919 */ /* 0x000f6e0000002100 */
[----:B------:R-:W1:Y:S01]  /*1df0*/  LDC R11, c[0x0][0x3a8] ;  /* 0x0000ea00ff0b7b82 */ /* 0x000e620000000800 */
[----:B------:R-:W-:-:S07]  /*1e00*/  PRMT R6, RZ, 0x7610, R6 ;  /* 0x00007610ff067816 */ /* 0x000fce0000000006 */
[----:B------:R-:W4:Y:S01]  /*1e10*/  LDC R19, c[0x0][0x3a8] ;  /* 0x0000ea00ff137b82 */ /* 0x000f220000000800 */
[----:B0-----:R-:W-:Y:S01]  /*1e20*/  SHF.R.U32.HI R8, RZ, 0x7, R8 ;  /* 0x00000007ff087819 */ /* 0x001fe20000011608 */
[----:B------:R0:W-:Y:S06]  /*1e30*/  STL.64 [R1+0x18], R2 ;  /* 0x0000180201007387 */ /* 0x0001ec0000100a00 */
[----:B------:R-:W0:Y:S01]  /*1e40*/  LDC R99, c[0x0][0x3ac] ;  /* 0x0000eb00ff637b82 */ /* 0x000e220000000800 */
[----:B------:R-:W-:Y:S02]  /*1e50*/  SGXT.U32 R8, R8, 0x2 ;  /* 0x000000020808781a */ /* 0x000fe40000000000 */
[----:B--2---:R-:W-:-:S02]  /*1e60*/  SHF.R.U32.HI R98, RZ, 0x7, R98 ;  /* 0x00000007ff627819 */ /* 0x004fc40000011662 */
[C---:B------:R-:W-:Y:S02]  /*1e70*/  LOP3.LUT R10, R8.reuse, 0x4, RZ, 0xfc, !PT ;  /* 0x00000004080a7812 */ /* 0x040fe400078efcff */
[C---:B------:R-:W-:Y:S02]  /*1e80*/  LOP3.LUT R9, R8.reuse, 0x8, RZ, 0xfc, !PT ;  /* 0x0000000808097812 */ /* 0x040fe400078efcff */
[----:B------:R-:W-:Y:S02]  /*1e90*/  LOP3.LUT R8, R8, 0xc, RZ, 0xfc, !PT ;  /* 0x0000000c08087812 */ /* 0x000fe400078efcff */
[----:B---3--:R-:W-:Y:S02]  /*1ea0*/  SHF.R.U32.HI R5, RZ, 0x7, R5 ;  /* 0x00000007ff057819 */ /* 0x008fe40000011605 */
[----:B------:R-:W-:Y:S02]  /*1eb0*/  ISETP.GE.AND P2, PT, R8, UR7, PT ;  /* 0x0000000708007c0c */ /* 0x000fe4000bf46270 */
[----:B------:R-:W2:Y:S01]  /*1ec0*/  S2R R8, SR_TID.X ;  /* 0x0000000000087919 */ /* 0x000ea20000002100 */
[----:B------:R-:W-:-:S02]  /*1ed0*/  SGXT.U32 R98, R98, 0x2 ;  /* 0x000000026262781a */ /* 0x000fc40000000000 */
[----:B------:R-:W-:Y:S02]  /*1ee0*/  ISETP.GE.AND P1, PT, R9, UR7, PT ;  /* 0x0000000709007c0c */ /* 0x000fe4000bf26270 */
[----:B------:R-:W3:Y:S01]  /*1ef0*/  LDC R9, c[0x0][0x3a8] ;  /* 0x0000ea00ff097b82 */ /* 0x000ee20000000800 */
[----:B------:R-:W-:Y:S02]  /*1f00*/  SGXT.U32 R5, R5, 0x2 ;  /* 0x000000020505781a */ /* 0x000fe40000000000 */
[----:B------:R-:W-:-:S03]  /*1f10*/  ISETP.GE.AND P0, PT, R98, UR7, PT ;  /* 0x0000000762007c0c */ /* 0x000fc6000bf06270 */
[----:B-1----:R-:W-:-:S04]  /*1f20*/  IMAD R4, R5, R4, RZ ;  /* 0x0000000405047224 */ /* 0x002fc800078e02ff */
[----:B------:R-:W-:Y:S01]  /*1f30*/  IMAD.WIDE R4, R4, 0x2, R2 ;  /* 0x0000000204047825 */ /* 0x000fe200078e0202 */
[----:B-----5:R-:W-:-:S05]  /*1f40*/  SHF.R.U32.HI R14, RZ, 0x7, R14 ;  /* 0x00000007ff0e7819 */ /* 0x020fca000001160e */
[----:B------:R1:W5:Y:S01]  /*1f50*/  @!P0 LDG.E.U16 R86, desc[UR8][R4.64] ;  /* 0x0000000804568981 */ /* 0x000362000c1e1500 */
[----:B------:R-:W-:Y:S02]  /*1f60*/  ISETP.GE.AND P0, PT, R10, UR7, PT ;  /* 0x000000070a007c0c */ /* 0x000fe4000bf06270 */
[----:B------:R-:W-:Y:S02]  /*1f70*/  SGXT.U32 R14, R14, 0x2 ;  /* 0x000000020e0e781a */ /* 0x000fe40000000000 */
[----:B--2---:R-:W-:Y:S02]  /*1f80*/  SHF.R.U32.HI R8, RZ, 0x7, R8 ;  /* 0x00000007ff087819 */ /* 0x004fe40000011608 */
[----:B-1----:R-:W-:Y:S02]  /*1f90*/  PRMT R4, RZ, 0x7610, R4 ;  /* 0x00007610ff047816 */ /* 0x002fe40000000004 */
[----:B------:R-:W-:Y:S02]  /*1fa0*/  SGXT.U32 R8, R8, 0x2 ;  /* 0x000000020808781a */ /* 0x000fe40000000000 */
[----:B------:R-:W-:-:S02]  /*1fb0*/  PRMT R5, RZ, 0x7610, R5 ;  /* 0x00007610ff057816 */ /* 0x000fc40000000005 */
[C---:B------:R-:W-:Y:S02]  /*1fc0*/  LOP3.LUT R12, R8.reuse, 0xc, RZ, 0xfc, !PT ;  /* 0x0000000c080c7812 */ /* 0x040fe400078efcff */
[C---:B------:R-:W-:Y:S02]  /*1fd0*/  LOP3.LUT R10, R8.reuse, 0x8, RZ, 0xfc, !PT ;  /* 0x00000008080a7812 */ /* 0x040fe400078efcff */
[----:B------:R-:W-:Y:S01]  /*1fe0*/  LOP3.LUT R8, R8, 0x4, RZ, 0xfc, !PT ;  /* 0x0000000408087812 */ /* 0x000fe200078efcff */
[----:B----4-:R-:W-:Y:S01]  /*1ff0*/  IMAD R12, R12, R13, RZ ;  /* 0x0000000d0c0c7224 */ /* 0x010fe200078e02ff */
[----:B------:R-:W-:Y:S01]  /*2000*/  LOP3.LUT R17, R14, 0x10, RZ, 0xfc, !PT ;  /* 0x000000100e117812 */ /* 0x000fe200078efcff */
[----:B------:R-:W-:Y:S02]  /*2010*/  IMAD R10, R10, R11, RZ ;  /* 0x0000000b0a0a7224 */ /* 0x000fe400078e02ff */
[----:B---3--:R-:W-:Y:S01]  /*2020*/  IMAD R8, R8, R9, RZ ;  /* 0x0000000908087224 */ /* 0x008fe200078e02ff */
[----:B------:R-:W-:Y:S01]  /*2030*/  LOP3.LUT R15, R14, 0x18, RZ, 0xfc, !PT ;  /* 0x000000180e0f7812 */ /* 0x000fe200078efcff */
[----:B------:R-:W-:-:S04]  /*2040*/  IMAD.WIDE R12, R12, 0x2, R2 ;  /* 0x000000020c0c7825 */ /* 0x000fc800078e0202 */
[--C-:B------:R-:W-:Y:S01]  /*2050*/  IMAD.WIDE R8, R8, 0x2, R2.reuse ;  /* 0x0000000208087825 */ /* 0x100fe200078e0202 */
[----:B------:R1:W2:Y:S01]  /*2060*/  @!P2 LDG.E.U16 R6, desc[UR8][R12.64] ;  /* 0x000000080c06a981 */ /* 0x0002a2000c1e1500 */
[----:B------:R-:W-:Y:S02]  /*2070*/  ISETP.GE.AND P2, PT, R15, UR7, PT ;  /* 0x000000070f007c0c */ /* 0x000fe4000bf46270 */
[----:B------:R-:W3:Y:S01]  /*2080*/  LDC R15, c[0x0][0x3a8] ;  /* 0x0000ea00ff0f7b82 */ /* 0x000ee20000000800 */
[----:B------:R4:W2:Y:S01]  /*2090*/  @!P0 LDG.E.U16 R4, desc[UR8][R8.64] ;  /* 0x0000000808048981 */ /* 0x0008a2000c1e1500 */
[----:B------:R-:W-:Y:S01]  /*20a0*/  ISETP.GE.AND P0, PT, R17, UR7, PT ;  /* 0x0000000711007c0c */ /* 0x000fe2000bf06270 */
[----:B------:R-:W-:-:S05]  /*20b0*/  IMAD.WIDE R10, R10, 0x2, R2 ;  /* 0x000000020a0a7825 */ /* 0x000fca00078e0202 */
[----:B------:R-:W0:Y:S01]  /*20c0*/  LDC R17, c[0x0][0x3a8] ;  /* 0x0000ea00ff117b82 */ /* 0x000e220000000800 */
[C---:B------:R-:W-:Y:S01]  /*20d0*/  LOP3.LUT R16, R14.reuse, 0x14, RZ, 0xfc, !PT ;  /* 0x000000140e107812 */ /* 0x040fe200078efcff */
[----:B------:R0:W2:Y:S06]  /*20e0*/  @!P1 LDG.E.U16 R5, desc[UR8][R10.64] ;  /* 0x000000080a059981 */ /* 0x0000ac000c1e1500 */
[----:B-1----:R-:W1:Y:S01]  /*20f0*/  LDC R13, c[0x0][0x3a8] ;  /* 0x0000ea00ff0d7b82 */ /* 0x002e620000000800 */
[----:B------:R-:W-:Y:S02]  /*2100*/  LOP3.LUT R14, R14, 0x1c, RZ, 0xfc, !PT ;  /* 0x0000001c0e0e7812 */ /* 0x000fe400078efcff */
[----:B------:R-:W-:-:S02]  /*2110*/  ISETP.GE.AND P1, PT, R16, UR7, PT ;  /* 0x0000000710007c0c */ /* 0x000fc4000bf26270 */
[----:B------:R-:W-:Y:S02]  /*2120*/  ISETP.GE.AND P3, PT, R14, UR7, PT ;  /* 0x000000070e007c0c */ /* 0x000fe4000bf66270 */
[C---:B------:R-:W-:Y:S02]  /*2130*/  LOP3.LUT R18, R98.reuse, 0x1c, RZ, 0xfc, !PT ;  /* 0x0000001c62127812 */ /* 0x040fe400078efcff */
[C---:B------:R-:W-:Y:S02]  /*2140*/  LOP3.LUT R16, R98.reuse, 0x18, RZ, 0xfc, !PT ;  /* 0x0000001862107812 */ /* 0x040fe400078efcff */
[C---:B------:R-:W-:Y:S02]  /*2150*/  LOP3.LUT R14, R98.reuse, 0x14, RZ, 0xfc, !PT ;  /* 0x00000014620e7812 */ /* 0x040fe400078efcff */
[----:B------:R-:W-:Y:S01]  /*2160*/  LOP3.LUT R12, R98, 0x10, RZ, 0xfc, !PT ;  /* 0x00000010620c7812 */ /* 0x000fe200078efcff */
[----:B------:R-:W-:Y:S01]  /*2170*/  IMAD R18, R18, R19, RZ ;  /* 0x0000001312127224 */ /* 0x000fe200078e02ff */
[----:B------:R-:W-:Y:S01]  /*2180*/  PRMT R7, RZ, 0x7610, R7 ;  /* 0x00007610ff077816 */ /* 0x000fe20000000007 */
[----:B---3--:R-:W-:Y:S01]  /*2190*/  IMAD R14, R14, R15, RZ ;  /* 0x0000000f0e0e7224 */ /* 0x008fe200078e02ff */
[----:B----4-:R-:W-:Y:S01]  /*21a0*/  PRMT R8, RZ, 0x7610, R8 ;  /* 0x00007610ff087816 */ /* 0x010fe20000000008 */
[----:B0-----:R-:W-:Y:S01]  /*21b0*/  IMAD R16, R16, R17, RZ ;  /* 0x0000001110107224 */ /* 0x001fe200078e02ff */
[----:B------:R-:W-:Y:S01]  /*21c0*/  PRMT R9, RZ, 0x7610, R9 ;  /* 0x00007610ff097816 */ /* 0x000fe20000000009 */
[----:B------:R-:W-:Y:S01]  /*21d0*/  IMAD.WIDE R14, R14, 0x2, R2 ;  /* 0x000000020e0e7825 */ /* 0x000fe200078e0202 */
[----:B------:R-:W-:Y:S01]  /*21e0*/  PRMT R10, RZ, 0x7610, R10 ;  /* 0x00007610ff0a7816 */ /* 0x000fe2000000000a */
[----:B------:R-:W3:Y:S02]  /*21f0*/  LDL R98, [R1+0x4] ;  /* 0x0000040001627983 */ /* 0x000ee40000100800 */
[----:B-1----:R-:W-:-:S02]  /*2200*/  IMAD R12, R12, R13, RZ ;  /* 0x0000000d0c0c7224 */ /* 0x002fc400078e02ff */
[--C-:B------:R-:W-:Y:S01]  /*2210*/  IMAD.WIDE R16, R16, 0x2, R2.reuse ;  /* 0x0000000210107825 */ /* 0x100fe200078e0202 */
[----:B------:R-:W4:Y:S03]  /*2220*/  @!P1 LDG.E.U16 R8, desc[UR8][R14.64] ;  /* 0x000000080e089981 */ /* 0x000f26000c1e1500 */
[--C-:B------:R-:W-:Y:S01]  /*2230*/  IMAD.WIDE R12, R12, 0x2, R2.reuse ;  /* 0x000000020c0c7825 */ /* 0x100fe200078e0202 */
[----:B------:R-:W3:Y:S03]  /*2240*/  @!P2 LDG.E.U16 R9, desc[UR8][R16.64] ;  /* 0x000000081009a981 */ /* 0x000ee6000c1e1500 */
[----:B------:R-:W-:Y:S01]  /*2250*/  IMAD.WIDE R18, R18, 0x2, R2 ;  /* 0x0000000212127825 */ /* 0x000fe200078e0202 */
[----:B------:R0:W4:Y:S01]  /*2260*/  @!P0 LDG.E.U16 R7, desc[UR8][R12.64] ;  /* 0x000000080c078981 */ /* 0x000122000c1e1500 */
[----:B------:R-:W1:Y:S03]  /*2270*/  S2R R3, SR_TID.X ;  /* 0x0000000000037919 */ /* 0x000e660000002100 */
[----:B------:R1:W4:Y:S01]  /*2280*/  @!P3 LDG.E.U16 R10, desc[UR8][R18.64] ;  /* 0x00000008120ab981 */ /* 0x000322000c1e1500 */
[----:B------:R-:W-:Y:S01]  /*2290*/  BAR.SYNC.DEFER_BLOCKING 0x0 ;  /* 0x0000000000007b1d */ /* 0x000fe20000010000 */
[----:B------:R-:W-:-:S02]  /*22a0*/  LOP3.LUT R109, R109, R108, RZ, 0x3c, !PT ;  /* 0x0000006c6d6d7212 */ /* 0x000fc400078e3cff */
[----:B------:R-:W-:Y:S02]  /*22b0*/  PRMT R11, RZ, 0x7610, R11 ;  /* 0x00007610ff0b7816 */ /* 0x000fe4000000000b */
[----:B------:R-:W-:Y:S02]  /*22c0*/  LOP3.LUT R108, R109, R108, RZ, 0x3c, !PT ;  /* 0x0000006c6d6c7212 */ /* 0x000fe400078e3cff */
[----:B0-----:R-:W-:Y:S02]  /*22d0*/  PRMT R12, RZ, 0x7610, R12 ;  /* 0x00007610ff0c7816 */ /* 0x001fe4000000000c */
[----:B------:R-:W-:Y:S02]  /*22e0*/  PRMT R13, RZ, 0x7610, R13 ;  /* 0x00007610ff0d7816 */ /* 0x000fe4000000000d */
[----:B-1----:R-:W-:-:S04]  /*22f0*/  LOP3.LUT R3, R3, 0x1f, RZ, 0xc0, !PT ;  /* 0x0000001f03037812 */ /* 0x002fc800078ec0ff */
[C---:B------:R-:W-:Y:S01]  /*2300*/  ISETP.GE.AND P0, PT, R3.reuse, UR7, PT ;  /* 0x0000000703007c0c */ /* 0x040fe2000bf06270 */
[----:B------:R-:W-:Y:S01]  /*2310*/  IMAD R99, R3, R99, RZ ;  /* 0x0000006303637224 */ /* 0x000fe200078e02ff */
[----:B------:R-:W-:-:S03]  /*2320*/  LOP3.LUT R109, R109, R108, RZ, 0x3c, !PT ;  /* 0x0000006c6d6d7212 */ /* 0x000fc600078e3cff */
[----:B------:R-:W-:-:S04]  /*2330*/  IMAD.WIDE R14, R99, 0x2, R102 ;  /* 0x00000002630e7825 */ /* 0x000fc800078e0266 */
[----:B------:R-:W-:-:S04]  /*2340*/  IMAD.WIDE R16, R99, 0x2, R104 ;  /* 0x0000000263107825 */ /* 0x000fc800078e0268 */
[----:B------:R-:W-:Y:S01]  /*2350*/  IMAD.WIDE R18, R99, 0x2, R106 ;  /* 0x0000000263127825 */ /* 0x000fe200078e026a */
[----:B------:R0:W4:Y:S04]  /*2360*/  @!P0 LDG.E.U16 R11, desc[UR8][R14.64] ;  /* 0x000000080e0b8981 */ /* 0x000128000c1e1500 */
[----:B------:R1:W4:Y:S04]  /*2370*/  @!P0 LDG.E.U16 R12, desc[UR8][R16.64] ;  /* 0x00000008100c8981 */ /* 0x000328000c1e1500 */
[----:B------:R1:W4:Y:S01]  /*2380*/  @!P0 LDG.E.U16 R13, desc[UR8][R18.64] ;  /* 0x00000008120d8981 */ /* 0x000322000c1e1500 */
[----:B0-----:R-:W-:-:S02]  /*2390*/  PRMT R14, RZ, 0x7610, R14 ;  /* 0x00007610ff0e7816 */ /* 0x001fc4000000000e */
[----:B------:R-:W-:Y:S01]  /*23a0*/  PRMT R15, RZ, 0x7610, R15 ;  /* 0x00007610ff0f7816 */ /* 0x000fe2000000000f */
[----:B-1----:R-:W-:-:S04]  /*23b0*/  IMAD.WIDE R16, R99, 0x2, R108 ;  /* 0x0000000263107825 */ /* 0x002fc800078e026c */
[C---:B------:R-:W-:Y:S01]  /*23c0*/  IMAD.WIDE R18, R99.reuse, 0x2, R110 ;  /* 0x0000000263127825 */ /* 0x040fe200078e026e */
[----:B------:R0:W4:Y:S04]  /*23d0*/  @!P0 LDG.E.U16 R14, desc[UR8][R16.64] ;  /* 0x00000008100e8981 */ /* 0x000128000c1e1500 */
[----:B------:R1:W4:Y:S01]  /*23e0*/  @!P0 LDG.E.U16 R15, desc[UR8][R18.64] ;  /* 0x00000008120f8981 */ /* 0x000322000c1e1500 */
[----:B0-----:R-:W-:Y:S01]  /*23f0*/  PRMT R16, RZ, 0x7610, R16 ;  /* 0x00007610ff107816 */ /* 0x001fe20000000010 */
[----:B-1----:R-:W-:Y:S01]  /*2400*/  IMAD.WIDE R18, R99, 0x2, R112 ;  /* 0x0000000263127825 */ /* 0x002fe200078e0270 */
[----:B------:R-:W-:-:S04]  /*2410*/  PRMT R17, RZ, 0x7610, R17 ;  /* 0x00007610ff117816 */ /* 0x000fc80000000011 */
[----:B------:R0:W4:Y:S01]  /*2420*/  @!P0 LDG.E.U16 R16, desc[UR8][R18.64] ;  /* 0x0000000812108981 */ /* 0x000122000c1e1500 */
[----:B------:R-:W-:Y:S02]  /*2430*/  PRMT R84, RZ, 0x7610, R84 ;  /* 0x00007610ff547816 */ /* 0x000fe40000000054 */
[----:B------:R-:W-:Y:S01]  /*2440*/  LOP3.LUT R121, R121, R120, RZ, 0x3c, !PT ;  /* 0x0000007879797212 */ /* 0x000fe200078e3cff */
[----:B0-----:R-:W-:-:S03]  /*2450*/  IMAD.WIDE R18, R99, 0x2, R114 ;  /* 0x0000000263127825 */ /* 0x001fc600078e0272 */
[----:B------:R-:W-:Y:S02]  /*2460*/  LOP3.LUT R120, R121, R120, RZ, 0x3c, !PT ;  /* 0x0000007879787212 */ /* 0x000fe400078e3cff */
[----:B------:R0:W4:Y:S01]  /*2470*/  @!P0 LDG.E.U16 R17, desc[UR8][R18.64] ;  /* 0x0000000812118981 */ /* 0x000122000c1e1500 */
[----:B------:R-:W-:Y:S02]  /*2480*/  PRMT R85, RZ, 0x7610, R85 ;  /* 0x00007610ff557816 */ /* 0x000fe40000000055 */
[----:B------:R-:W-:Y:S01]  /*2490*/  LOP3.LUT R123, R123, R122, RZ, 0x3c, !PT ;  /* 0x0000007a7b7b7212 */ /* 0x000fe200078e3cff */
[----:B0-----:R-:W-:Y:S01]  /*24a0*/  IMAD.WIDE R18, R99, 0x2, R116 ;  /* 0x0000000263127825 */ /* 0x001fe200078e0274 */
[----:B------:R-:W-:-:S04]  /*24b0*/  LOP3.LUT R121, R121, R120, RZ, 0x3c, !PT ;  /* 0x0000007879797212 */ /* 0x000fc800078e3cff */
[----:B------:R0:W4:Y:S01]  /*24c0*/  @!P0 LDG.E.U16 R84, desc[UR8][R18.64] ;  /* 0x0000000812548981 */ /* 0x000122000c1e1500 */
[----:B------:R-:W-:Y:S02]  /*24d0*/  LOP3.LUT R122, R123, R122, RZ, 0x3c, !PT ;  /* 0x0000007a7b7a7212 */ /* 0x000fe400078e3cff */
[----:B------:R-:W-:Y:S02]  /*24e0*/  PRMT R87, RZ, 0x7610, R87 ;  /* 0x00007610ff577816 */ /* 0x000fe40000000057 */
[----:B------:R-:W-:Y:S01]  /*24f0*/  LOP3.LUT R125, R125, R124, RZ, 0x3c, !PT ;  /* 0x0000007c7d7d7212 */ /* 0x000fe200078e3cff */
[----:B0-----:R-:W-:Y:S01]  /*2500*/  IMAD.WIDE R18, R99, 0x2, R118 ;  /* 0x0000000263127825 */ /* 0x001fe200078e0276 */
[----:B------:R-:W-:-:S04]  /*2510*/  LOP3.LUT R123, R123, R122, RZ, 0x3c, !PT ;  /* 0x0000007a7b7b7212 */ /* 0x000fc800078e3cff */
[----:B------:R0:W4:Y:S01]  /*2520*/  @!P0 LDG.E.U16 R85, desc[UR8][R18.64] ;  /* 0x0000000812558981 */ /* 0x000122000c1e1500 */
[----:B------:R-:W-:Y:S02]  /*2530*/  LOP3.LUT R124, R125, R124, RZ, 0x3c, !PT ;  /* 0x0000007c7d7c7212 */ /* 0x000fe400078e3cff */
[----:B------:R-:W-:Y:S01]  /*2540*/  PRMT R88, RZ, 0x7610, R88 ;  /* 0x00007610ff587816 */ /* 0x000fe20000000058 */
[----:B0-----:R-:W-:Y:S01]  /*2550*/  IMAD.WIDE R18, R99, 0x2, R120 ;  /* 0x0000000263127825 */ /* 0x001fe200078e0278 */
[----:B------:R-:W-:-:S04]  /*2560*/  LOP3.LUT R125, R125, R124, RZ, 0x3c, !PT ;  /* 0x0000007c7d7d7212 */ /* 0x000fc800078e3cff */
[----:B------:R0:W4:Y:S01]  /*2570*/  @!P0 LDG.E.U16 R87, desc[UR8][R18.64] ;  /* 0x0000000812578981 */ /* 0x000122000c1e1500 */
[----:B------:R-:W-:Y:S01]  /*2580*/  PRMT R89, RZ, 0x7610, R89 ;  /* 0x00007610ff597816 */ /* 0x000fe20000000059 */
[----:B------:R-:W-:Y:S02]  /*2590*/  IMAD.MOV.U32 R2, RZ, RZ, R91 ;  /* 0x000000ffff027224 */ /* 0x000fe400078e005b */
[----:B0-----:R-:W-:-:S05]  /*25a0*/  IMAD.WIDE R18, R99, 0x2, R122 ;  /* 0x0000000263127825 */ /* 0x001fca00078e027a */
[----:B------:R0:W4:Y:S01]  /*25b0*/  @!P0 LDG.E.U16 R88, desc[UR8][R18.64] ;  /* 0x0000000812588981 */ /* 0x000122000c1e1500 */
[--C-:B------:R-:W-:Y:S01]  /*25c0*/  IMAD.MOV.U32 R3, RZ, RZ, R90.reuse ;  /* 0x000000ffff037224 */ /* 0x100fe200078e005a */
[----:B------:R-:W-:Y:S01]  /*25d0*/  PRMT R90, RZ, 0x7610, R90 ;  /* 0x00007610ff5a7816 */ /* 0x000fe2000000005a */
[----:B0-----:R-:W-:Y:S01]  /*25e0*/  IMAD.WIDE R18, R99, 0x2, R124 ;  /* 0x0000000263127825 */ /* 0x001fe200078e027c */
[----:B------:R0:W-:Y:S04]  /*25f0*/  STL.64 [R1+0x20], R102 ;  /* 0x0000206601007387 */ /* 0x0001e80000100a00 */
[----:B------:R1:W4:Y:S01]  /*2600*/  @!P0 LDG.E.U16 R89, desc[UR8][R18.64] ;  /* 0x0000000812598981 */ /* 0x000322000c1e1500 */
[----:B------:R-:W-:Y:S01]  /*2610*/  PRMT R91, RZ, 0x7610, R91 ;  /* 0x00007610ff5b7816 */ /* 0x000fe2000000005b */
[----:B0-----:R-:W-:-:S02]  /*2620*/  IMAD.MOV.U32 R102, RZ, RZ, R93 ;  /* 0x000000ffff667224 */ /* 0x001fc400078e005d */
[----:B-1----:R-:W-:-:S04]  /*2630*/  IMAD.WIDE R18, R99, 0x2, R2 ;  /* 0x0000000263127825 */ /* 0x002fc800078e0202 */
[----:B------:R-:W-:Y:S01]  /*2640*/  IMAD.MOV.U32 R103, RZ, RZ, R92 ;  /* 0x000000ffff677224 */ /* 0x000fe200078e005c */
[----:B------:R0:W4:Y:S04]  /*2650*/  @!P0 LDG.E.U16 R90, desc[UR8][R18.64] ;  /* 0x00000008125a8981 */ /* 0x000128000c1e1500 */
[----:B------:R1:W-:Y:S01]  /*2660*/  STL.64 [R1+0x28], R104 ;  /* 0x0000286801007387 */ /* 0x0003e20000100a00 */
[----:B0-----:R-:W-:-:S05]  /*2670*/  IMAD.WIDE R18, R99, 0x2, R102 ;  /* 0x0000000263127825 */ /* 0x001fca00078e0266 */
[----:B------:R0:W4:Y:S01]  /*2680*/  @!P0 LDG.E.U16 R91, desc[UR8][R18.64] ;  /* 0x00000008125b8981 */ /* 0x000122000c1e1500 */
[----:B-1----:R-:W-:Y:S02]  /*2690*/  IMAD.MOV.U32 R104, RZ, RZ, R95 ;  /* 0x000000ffff687224 */ /* 0x002fe400078e005f */
[----:B------:R-:W-:Y:S02]  /*26a0*/  IMAD.MOV.U32 R105, RZ, RZ, R94 ;  /* 0x000000ffff697224 */ /* 0x000fe400078e005e */
[----:B------:R-:W-:Y:S02]  /*26b0*/  IMAD.MOV.U32 R94, RZ, RZ, R97 ;  /* 0x000000ffff5e7224 */ /* 0x000fe400078e0061 */
[----:B------:R-:W-:Y:S01]  /*26c0*/  IMAD.WIDE R92, R99, 0x2, R104 ;  /* 0x00000002635c7825 */ /* 0x000fe200078e0268 */
[----:B0-----:R-:W-:-:S03]  /*26d0*/  PRMT R18, RZ, 0x7610, R18 ;  /* 0x00007610ff127816 */ /* 0x001fc60000000012 */
[----:B------:R-:W-:Y:S01]  /*26e0*/  IMAD.MOV.U32 R95, RZ, RZ, R96 ;  /* 0x000000ffff5f7224 */ /* 0x000fe200078e0060 */
[----:B------:R-:W-:Y:S02]  /*26f0*/  PRMT R19, RZ, 0x7610, R19 ;  /* 0x00007610ff137816 */ /* 0x000fe40000000013 */
[----:B------:R0:W4:Y:S02]  /*2700*/  @!P0 LDG.E.U16 R18, desc[UR8][R92.64] ;  /* 0x000000085c128981 */ /* 0x000124000c1e1500 */
[----:B0-----:R-:W-:-:S05]  /*2710*/  IMAD.WIDE R92, R99, 0x2, R94 ;  /* 0x00000002635c7825 */ /* 0x001fca00078e025e */
[----:B------:R-:W4:Y:S01]  /*2720*/  @!P0 LDG.E.U16 R19, desc[UR8][R92.64] ;  /* 0x000000085c138981 */ /* 0x000f22000c1e1500 */
[----:B------:R-:W-:-:S03]  /*2730*/  LOP3.LUT R99, R101, 0x40, RZ, 0x3c, !PT ;  /* 0x0000004065637812 */ /* 0x000fc600078e3cff */
[----:B-----5:R-:W-:Y:S04]  /*2740*/  STS.U16 [R101+UR5+0x4000], R86 ;  /* 0x0040005665007988 */ /* 0x020fe80008000405 */
[----:B--2---:R-:W-:Y:S04]  /*2750*/  STS.U16 [R101+UR5+0x4800], R5 ;  /* 0x0048000565007988 */ /* 0x004fe80008000405 */
[----:B---3--:R-:W-:Y:S04]  /*2760*/  STS.U16 [R101+UR5+0x5800], R9 ;  /* 0x0058000965007988 */ /* 0x008fe80008000405 */
[----:B----4-:R-:W-:Y:S04]  /*2770*/  STS.U16 [R101+UR5+0x5000], R7 ;  /* 0x0050000765007988 */ /* 0x010fe80008000405 */
[----:B------:R-:W-:Y:S04]  /*2780*/  STS.U16 [R99+UR5+0x4400], R4 ;  /* 0x0044000463007988 */ /* 0x000fe80008000405 */
[----:B------:R-:W-:Y:S04]  /*2790*/  STS.U16 [R99+UR5+0x4c00], R6 ;  /* 0x004c000663007988 */ /* 0x000fe80008000405 */
[----:B------:R-:W-:Y:S04]  /*27a0*/  STS.U16 [R99+UR5+0x5400], R8 ;  /* 0x0054000863007988 */ /* 0x000fe80008000405 */
[----:B------:R-:W-:Y:S04]  /*27b0*/  STS.U16 [R99+UR5+0x5c00], R10 ;  /* 0x005c000a63007988 */ /* 0x000fe80008000405 */
[----:B------:R-:W-:Y:S04]  /*27c0*/  STS.U16 [R0+UR5], R11 ;  /* 0x0000000b00007988 */ /* 0x000fe80008000405 */
[----:B------:R-:W-:Y:S04]  /*27d0*/  STS.U16 [R0+UR5+0x400], R12 ;  /* 0x0004000c00007988 */ /* 0x000fe80008000405 */
        /* <DEDUP_REMOVED lines=13> */
[----:B------:R-:W-:Y:S01]  /*28b0*/  STS.U16 [R0+UR5+0x3c00], R19 ;  /* 0x003c001300007988 */ /* 0x000fe20008000405 */
[----:B------:R-:W-:Y:S06]  /*28c0*/  BAR.SYNC.DEFER_BLOCKING 0x0 ;  /* 0x0000000000007b1d */ /* 0x000fec0000010000 */
[----:B------:R-:W-:Y:S04]  /*28d0*/  LDSM.16.MT88.4 R88, [R100+UR5+0x4000] ;  /* 0x004000056458783b */ /* 0x000fe80008004200 */
[----:B------:R-:W0:Y:S04]  /*28e0*/  LDSM.16.M88.4 R8, [R98] ;  /* 0x000000006208783b */ /* 0x000e280000000200 */
[----:B------:R-:W1:Y:S04]  /*28f0*/  LDSM.16.M88.4 R12, [R98+0x1000] ;  /* 0x00100000620c783b */ /* 0x000e680000000200 */
[----:B------:R-:W2:Y:S04]  /*2900*/  LDSM.16.M88.4 R16, [R98+0x2000] ;  /* 0x002000006210783b */ /* 0x000ea80000000200 */
[----:B------:R-:W3:Y:S04]  /*2910*/  LDSM.16.M88.4 R4, [R98+0x3000] ;  /* 0x003000006204783b */ /* 0x000ee80000000200 */
[----:B------:R-:W4:Y:S01]  /*2920*/  LDSM.16.MT88.4 R84, [R100+UR5+0x4080] ;  /* 0x004080056454783b */ /* 0x000f220008004200 */
[C---:B------:R-:W-:Y:S01]  /*2930*/  LOP3.LUT R92, R100.reuse, 0x40, RZ, 0x3c, !PT ;  /* 0x00000040645c7812 */ /* 0x040fe200078e3cff */
[C---:B0-----:R-:W-:Y:S08]  /*2940*/  HMMA.16816.F32.BF16 R40, R88.reuse, R8, R40 ;  /* 0x000000085828723c */ /* 0x041ff00000041828 */
[C---:B-1----:R-:W-:Y:S08]  /*2950*/  HMMA.16816.F32.BF16 R36, R88.reuse, R12, R36 ;  /* 0x0000000c5824723c */ /* 0x042ff00000041824 */
[C---:B--2---:R-:W-:Y:S08]  /*2960*/  HMMA.16816.F32.BF16 R80, R88.reuse, R16, R80 ;  /* 0x000000105850723c */ /* 0x044ff00000041850 */
[----:B---3--:R-:W-:Y:S01]  /*2970*/  HMMA.16816.F32.BF16 R56, R88, R4, R56 ;  /* 0x000000045838723c */ /* 0x008fe20000041838 */
[----:B------:R-:W0:Y:S07]  /*2980*/  LDSM.16.MT88.4 R88, [R92+UR5+0x4000] ;  /* 0x004000055c58783b */ /* 0x000e2e0008004200 */
[C---:B----4-:R-:W-:Y:S08]  /*2990*/  HMMA.16816.F32.BF16 R60, R84.reuse, R8, R60 ;  /* 0x00000008543c723c */ /* 0x050ff0000004183c */
[C---:B------:R-:W-:Y:S08]  /*29a0*/  HMMA.16816.F32.BF16 R68, R84.reuse, R12, R68 ;  /* 0x0000000c5444723c */ /* 0x040ff00000041844 */
[C---:B------:R-:W-:Y:S08]  /*29b0*/  HMMA.16816.F32.BF16 R72, R84.reuse, R16, R72 ;  /* 0x000000105448723c */ /* 0x040ff00000041848 */
[----:B------:R-:W-:Y:S01]  /*29c0*/  HMMA.16816.F32.BF16 R76, R84, R4, R76 ;  /* 0x00000004544c723c */ /* 0x000fe2000004184c */
[----:B------:R-:W1:Y:S07]  /*29d0*/  LDSM.16.MT88.4 R84, [R92+UR5+0x4080] ;  /* 0x004080055c54783b */ /* 0x000e6e0008004200 */
[C---:B0-----:R-:W-:Y:S08]  /*29e0*/  HMMA.16816.F32.BF16 R28, R88.reuse, R12, R28 ;  /* 0x0000000c581c723c */ /* 0x041ff0000004181c */
[C---:B------:R-:W-:Y:S01]  /*29f0*/  HMMA.16816.F32.BF16 R96, R88.reuse, R8, R32 ;  /* 0x000000085860723c */ /* 0x040fe20000041820 */
[----:B------:R-:W0:Y:S07]  /*2a00*/  LDSM.16.MT88.4 R32, [R100+UR5+0x5080] ;  /* 0x005080056420783b */ /* 0x000e2e0008004200 */
[C---:B------:R-:W-:Y:S08]  /*2a10*/  HMMA.16816.F32.BF16 R24, R88.reuse, R16, R24 ;  /* 0x000000105818723c */ /* 0x040ff00000041818 */
[----:B------:R-:W-:Y:S08]  /*2a20*/  HMMA.16816.F32.BF16 R88, R88, R4, R20 ;  /* 0x000000045858723c */ /* 0x000ff00000041814 */
[----:B-1----:R-:W-:Y:S01]  /*2a30*/  HMMA.16816.F32.BF16 R48, R84, R12, R48 ;  /* 0x0000000c5430723c */ /* 0x002fe20000041830 */
[----:B------:R-:W-:-:S05]  /*2a40*/  LOP3.LUT R13, R100, 0x40, RZ, 0x3c, !PT ;  /* 0x00000040640d7812 */ /* 0x000fca00078e3cff */
[----:B------:R-:W1:Y:S02]  /*2a50*/  LDSM.16.MT88.4 R20, [R13+UR5+0x5000] ;  /* 0x005000050d14783b */ /* 0x000e640008004200 */
[C---:B------:R-:W-:Y:S01]  /*2a60*/  HMMA.16816.F32.BF16 R64, R84.reuse, R16, R64 ;  /* 0x000000105440723c */ /* 0x040fe20000041840 */
[----:B------:R-:W2:Y:S07]  /*2a70*/  LDC R17, c[0x0][0x3ac] ;  /* 0x0000eb00ff117b82 */ /* 0x000eae0000000800 */
[----:B------:R-:W-:Y:S01]  /*2a80*/  HMMA.16816.F32.BF16 R44, R84, R8, R44 ;  /* 0x00000008542c723c */ /* 0x000fe2000004182c */
[----:B------:R-:W-:Y:S01]  /*2a90*/  IMAD.MOV.U32 R8, RZ, RZ, R94 ;  /* 0x000000ffff087224 */ /* 0x000fe200078e005e */
[----:B------:R-:W3:Y:S01]  /*2aa0*/  LDC R16, c[0x0][0x3a8] ;  /* 0x0000ea00ff107b82 */ /* 0x000ee20000000800 */
[----:B------:R-:W-:-:S02]  /*2ab0*/  IMAD.MOV.U32 R9, RZ, RZ, R95 ;  /* 0x000000ffff097224 */ /* 0x000fc400078e005f */
[----:B------:R-:W-:Y:S03]  /*2ac0*/  LDSM.16.MT88.4 R92, [R100+UR5+0x5000] ;  /* 0x00500005645c783b */ /* 0x000fe60008004200 */
[----:B------:R-:W-:Y:S01]  /*2ad0*/  HMMA.16816.F32.BF16 R52, R84, R4, R52 ;  /* 0x000000045434723c */ /* 0x000fe20000041834 */
[----:B------:R4:W5:Y:S01]  /*2ae0*/  LDSM.16.MT88.4 R84, [R13+UR5+0x5080] ;  /* 0x005080050d54783b */ /* 0x0009620008004200 */
[----:B--2---:R-:W-:-:S06]  /*2af0*/  IMAD.SHL.U32 R17, R17, 0x20, RZ ;  /* 0x0000002011117824 */ /* 0x004fcc00078e00ff */
[----:B0-----:R-:W-:Y:S01]  /*2b00*/  HMMA.16816.F32.BF16 R60, R32, R10, R60 ;  /* 0x0000000a203c723c */ /* 0x001fe2000004183c */
[----:B------:R-:W-:-:S04]  /*2b10*/  IMAD.WIDE R4, R17, 0x2, R8 ;  /* 0x0000000211047825 */ /* 0x000fc800078e0208 */
[----:B----4-:R-:W-:-:S03]  /*2b20*/  IMAD.WIDE R12, R17, 0x2, R104 ;  /* 0x00000002110c7825 */ /* 0x010fc600078e0268 */
[----:B------:R-:W-:Y:S01]  /*2b30*/  HMMA.16816.F32.BF16 R68, R32, R14, R68 ;  /* 0x0000000e2044723c */ /* 0x000fe20000041844 */
[----:B------:R-:W2:Y:S01]  /*2b40*/  LDL.LU.64 R104, [R1+0x28] ;  /* 0x0000280001687983 */ /* 0x000ea20000300a00 */
[----:B------:R-:W-:-:S03]  /*2b50*/  IMAD.WIDE R8, R17, 0x2, R102 ;  /* 0x0000000211087825 */ /* 0x000fc600078e0266 */
[----:B------:R-:W4:Y:S03]  /*2b60*/  LDL.LU.64 R102, [R1+0x20] ;  /* 0x0000200001667983 */ /* 0x000f260000300a00 */
[C---:B------:R-:W-:Y:S08]  /*2b70*/  HMMA.16816.F32.BF16 R72, R32.reuse, R18, R72 ;  /* 0x000000122048723c */ /* 0x040ff00000041848 */
[----:B------:R-:W-:Y:S08]  /*2b80*/  HMMA.16816.F32.BF16 R76, R32, R6, R76 ;  /* 0x00000006204c723c */ /* 0x000ff0000004184c */
[----:B-1----:R-:W-:Y:S01]  /*2b90*/  HMMA.16816.F32.BF16 R32, R20, R10, R96 ;  /* 0x0000000a1420723c */ /* 0x002fe20000041860 */
[----:B------:R-:W-:-:S02]  /*2ba0*/  IMAD.MOV.U32 R97, RZ, RZ, R4 ;  /* 0x000000ffff617224 */ /* 0x000fc400078e0004 */
[----:B------:R-:W-:Y:S02]  /*2bb0*/  IMAD.MOV.U32 R96, RZ, RZ, R5 ;  /* 0x000000ffff607224 */ /* 0x000fe400078e0005 */
[----:B------:R-:W-:Y:S02]  /*2bc0*/  IMAD.WIDE R4, R17, 0x2, R2 ;  /* 0x0000000211047825 */ /* 0x000fe400078e0202 */
[----:B------:R-:W4:Y:S01]  /*2bd0*/  LDL.LU.64 R2, [R1+0x18] ;  /* 0x0000180001027983 */ /* 0x000f220000300a00 */
[----:B-----5:R-:W-:Y:S01]  /*2be0*/  HMMA.16816.F32.BF16 R48, R84, R14, R48 ;  /* 0x0000000e5430723c */ /* 0x020fe20000041830 */
[----:B------:R-:W-:-:S07]  /*2bf0*/  UIADD3 UR6, UPT, UPT, UR6, -0x1, URZ ;  /* 0xffffffff06067890 */ /* 0x000fce000fffe0ff */
[----:B------:R-:W-:Y:S01]  /*2c00*/  HMMA.16816.F32.BF16 R64, R84, R18, R64 ;  /* 0x000000125440723c */ /* 0x000fe20000041840 */
[----:B------:R-:W-:-:S07]  /*2c10*/  UISETP.NE.U32.AND UP0, UPT, UR6, URZ, UPT ;  /* 0x000000ff0600728c */ /* 0x000fce000bf05070 */
[----:B------:R-:W-:Y:S08]  /*2c20*/  HMMA.16816.F32.BF16 R52, R84, R6, R52 ;  /* 0x000000065434723c */ /* 0x000ff00000041834 */
[C---:B------:R-:W-:Y:S08]  /*2c30*/  HMMA.16816.F32.BF16 R28, R20.reuse, R14, R28 ;  /* 0x0000000e141c723c */ /* 0x040ff0000004181c */
[----:B------:R-:W-:Y:S01]  /*2c40*/  HMMA.16816.F32.BF16 R24, R20, R18, R24 ;  /* 0x000000121418723c */ /* 0x000fe20000041818 */
[----:B---3--:R-:W-:-:S07]  /*2c50*/  IMAD.SHL.U32 R16, R16, 0x20, RZ ;  /* 0x0000002010107824 */ /* 0x008fce00078e00ff */
[----:B------:R-:W-:Y:S01]  /*2c60*/  HMMA.16816.F32.BF16 R20, R20, R6, R88 ;  /* 0x000000061414723c */ /* 0x000fe20000041858 */
[----:B------:R-:W-:Y:S02]  /*2c70*/  IMAD.MOV.U32 R91, RZ, RZ, R4 ;  /* 0x000000ffff5b7224 */ /* 0x000fe400078e0004 */
[----:B------:R-:W-:Y:S02]  /*2c80*/  IMAD.MOV.U32 R90, RZ, RZ, R5 ;  /* 0x000000ffff5a7224 */ /* 0x000fe400078e0005 */
[----:B------:R-:W-:-:S03]  /*2c90*/  IMAD.WIDE R4, R17, 0x2, R122 ;  /* 0x0000000211047825 */ /* 0x000fc600078e027a */
[----:B------:R-:W-:Y:S01]  /*2ca0*/  HMMA.16816.F32.BF16 R40, R92, R10, R40 ;  /* 0x0000000a5c28723c */ /* 0x000fe20000041828 */
[----:B------:R-:W-:Y:S02]  /*2cb0*/  IMAD.MOV.U32 R123, RZ, RZ, R4 ;  /* 0x000000ffff7b7224 */ /* 0x000fe400078e0004 */
[----:B------:R-:W-:Y:S02]  /*2cc0*/  IMAD.MOV.U32 R122, RZ, RZ, R5 ;  /* 0x000000ffff7a7224 */ /* 0x000fe400078e0005 */
[----:B------:R-:W-:-:S03]  /*2cd0*/  IMAD.WIDE R4, R17, 0x2, R108 ;  /* 0x0000000211047825 */ /* 0x000fc600078e026c */
[----:B------:R-:W-:Y:S01]  /*2ce0*/  HMMA.16816.F32.BF16 R36, R92, R14, R36 ;  /* 0x0000000e5c24723c */ /* 0x000fe20000041824 */
[----:B------:R-:W-:-:S07]  /*2cf0*/  IMAD.WIDE R118, R17, 0x2, R118 ;  /* 0x0000000211767825 */ /* 0x000fce00078e0276 */
[----:B------:R-:W-:Y:S01]  /*2d00*/  HMMA.16816.F32.BF16 R80, R92, R18, R80 ;  /* 0x000000125c50723c */ /* 0x000fe20000041850 */
[----:B------:R-:W-:-:S07]  /*2d10*/  IMAD.WIDE R116, R17, 0x2, R116 ;  /* 0x0000000211747825 */ /* 0x000fce00078e0274 */
[----:B------:R-:W-:Y:S01]  /*2d20*/  HMMA.16816.F32.BF16 R56, R92, R6, R56 ;  /* 0x000000065c38723c */ /* 0x000fe20000041838 */
[----:B------:R-:W-:Y:S02]  /*2d30*/  IMAD.MOV.U32 R93, RZ, RZ, R8 ;  /* 0x000000ffff5d7224 */ /* 0x000fe400078e0008 */
[----:B------:R-:W-:Y:S02]  /*2d40*/  IMAD.MOV.U32 R92, RZ, RZ, R9 ;  /* 0x000000ffff5c7224 */ /* 0x000fe400078e0009 */
[----:B------:R-:W-:-:S03]  /*2d50*/  IMAD.WIDE R8, R17, 0x2, R124 ;  /* 0x0000000211087825 */ /* 0x000fc600078e027c */
[----:B------:R-:W-:Y:S01]  /*2d60*/  HMMA.16816.F32.BF16 R44, R84, R10, R44 ;  /* 0x0000000a542c723c */ /* 0x000fe2000004182c */
[----:B------:R-:W-:Y:S01]  /*2d70*/  IMAD.WIDE R10, R17, 0x2, R120 ;  /* 0x00000002110a7825 */ /* 0x000fe200078e0278 */
[----:B------:R-:W-:-:S03]  /*2d80*/  UIADD3 UR7, UPT, UPT, UR7, -0x20, URZ ;  /* 0xffffffe007077890 */ /* 0x000fc6000fffe0ff */
[----:B------:R-:W-:Y:S02]  /*2d90*/  IMAD.MOV.U32 R95, RZ, RZ, R12 ;  /* 0x000000ffff5f7224 */ /* 0x000fe400078e000c */
[----:B------:R-:W-:Y:S02]  /*2da0*/  IMAD.MOV.U32 R94, RZ, RZ, R13 ;  /* 0x000000ffff5e7224 */ /* 0x000fe400078e000d */
[----:B------:R-:W-:Y:S02]  /*2db0*/  IMAD.MOV.U32 R125, RZ, RZ, R8 ;  /* 0x000000ffff7d7224 */ /* 0x000fe400078e0008 */
[----:B------:R-:W-:Y:S02]  /*2dc0*/  IMAD.MOV.U32 R124, RZ, RZ, R9 ;  /* 0x000000ffff7c7224 */ /* 0x000fe400078e0009 */
[----:B------:R-:W-:Y:S02]  /*2dd0*/  IMAD.MOV.U32 R121, RZ, RZ, R10 ;  /* 0x000000ffff797224 */ /* 0x000fe400078e000a */
[----:B------:R-:W-:-:S02]  /*2de0*/  IMAD.MOV.U32 R120, RZ, RZ, R11 ;  /* 0x000000ffff787224 */ /* 0x000fc400078e000b */
[----:B------:R-:W-:-:S04]  /*2df0*/  IMAD.WIDE R114, R17, 0x2, R114 ;  /* 0x0000000211727825 */ /* 0x000fc800078e0272 */
[----:B------:R-:W-:-:S04]  /*2e00*/  IMAD.WIDE R112, R17, 0x2, R112 ;  /* 0x0000000211707825 */ /* 0x000fc800078e0270 */
[----:B------:R-:W-:-:S04]  /*2e10*/  IMAD.WIDE R110, R17, 0x2, R110 ;  /* 0x00000002116e7825 */ /* 0x000fc800078e026e */
[----:B------:R-:W-:-:S04]  /*2e20*/  IMAD.WIDE R106, R17, 0x2, R106 ;  /* 0x00000002116a7825 */ /* 0x000fc800078e026a */
[----:B------:R-:W-:Y:S02]  /*2e30*/  IMAD.MOV.U32 R109, RZ, RZ, R4 ;  /* 0x000000ffff6d7224 */ /* 0x000fe400078e0004 */
[----:B------:R-:W-:Y:S02]  /*2e40*/  IMAD.MOV.U32 R108, RZ, RZ, R5 ;  /* 0x000000ffff6c7224 */ /* 0x000fe400078e0005 */
[----:B--2---:R-:W-:-:S04]  /*2e50*/  IMAD.WIDE R104, R17, 0x2, R104 ;  /* 0x0000000211687825 */ /* 0x004fc800078e0268 */
[----:B----4-:R-:W-:-:S04]  /*2e60*/  IMAD.WIDE R102, R17, 0x2, R102 ;  /* 0x0000000211667825 */ /* 0x010fc800078e0266 */
[----:B------:R-:W-:Y:S01]  /*2e70*/  IMAD.WIDE R2, R16, 0x2, R2 ;  /* 0x0000000210027825 */ /* 0x000fe200078e0202 */
[----:B------:R-:W-:Y:S06]  /*2e80*/  BRA.U UP0, `(.L_x_2) ;  /* 0xffffffed00bc7547 */ /* 0x000fec000b83ffff */
[----:B------:R-:W-:Y:S02]  /*2e90*/  F2FP.BF16.F32.PACK_AB R2, R51, R47 ;  /* 0x0000002f3302723e */ /* 0x000fe400000010ff */
[----:B------:R-:W-:Y:S02]  /*2ea0*/  F2FP.BF16.F32.PACK_AB R4, R71, R63 ;  /* 0x0000003f4704723e */ /* 0x000fe400000010ff */
[----:B------:R-:W-:Y:S02]  /*2eb0*/  F2FP.BF16.F32.PACK_AB R6, R31, R35 ;  /* 0x000000231f06723e */ /* 0x000fe400000010ff */
[----:B------:R-:W-:Y:S02]  /*2ec0*/  F2FP.BF16.F32.PACK_AB R8, R39, R43 ;  /* 0x0000002b2708723e */ /* 0x000fe400000010ff */
[----:B------:R-:W-:Y:S02]  /*2ed0*/  F2FP.BF16.F32.PACK_AB R10, R49, R45 ;  /* 0x0000002d310a723e */ /* 0x000fe400000010ff */
[----:B------:R-:W-:-:S02]  /*2ee0*/  F2FP.BF16.F32.PACK_AB R12, R69, R61 ;  /* 0x0000003d450c723e */ /* 0x000fc400000010ff */
        /* <DEDUP_REMOVED lines=25> */
[----:B------:R-:W-:-:S07]  /*3080*/  F2FP.BF16.F32.PACK_AB R36, R36, R40 ;  /* 0x000000282424723e */ /* 0x000fce00000010ff */
.L_x_1:
[----:B------:R-:W2:Y:S01]  /*3090*/  LDL.LU R18, [R1+0x10] ;  /* 0x0000100001127983 */ /* 0x000ea20000300800 */
[----:B-1----:R-:W0:Y:S01]  /*30a0*/  S2R R20, SR_TID.X ;  /* 0x0000000000147919 */ /* 0x002e220000002100 */
[----:B------:R-:W1:Y:S01]  /*30b0*/  S2UR UR5, SR_CgaCtaId ;  /* 0x00000000000579c3 */ /* 0x000e620000008800 */
[----:B------:R-:W-:Y:S01]  /*30c0*/  UMOV UR4, 0x400 ;  /* 0x0000040000047882 */ /* 0x000fe20000000000 */
[----:B------:R-:W3:Y:S01]  /*30d0*/  LDCU.64 UR10, c[0x0][0x398] ;  /* 0x00007300ff0a77ac */ /* 0x000ee20008000a00 */
[----:B------:R-:W4:Y:S01]  /*30e0*/  LDL.LU R21, [R1+0xc] ;  /* 0x00000c0001157983 */ /* 0x000f220000300800 */
[----:B------:R-:W5:Y:S03]  /*30f0*/  LDCU.64 UR6, c[0x0][0x390] ;  /* 0x00007200ff0677ac */ /* 0x000f660008000a00 */
[----:B------:R-:W3:Y:S04]  /*3100*/  LDL.LU R26, [R1+0x8] ;  /* 0x00000800011a7983 */ /* 0x000ee80000300800 */
[----:B------:R-:W3:Y:S01]  /*3110*/  LDL.LU R25, [R1] ;  /* 0x0000000001197983 */ /* 0x000ee20000300800 */
[----:B0-----:R-:W-:-:S02]  /*3120*/  IMAD.SHL.U32 R0, R20, 0x40, RZ ;  /* 0x0000004014007824 */ /* 0x001fc400078e00ff */
[----:B------:R-:W-:-:S03]  /*3130*/  IMAD.SHL.U32 R19, R20, 0x4, RZ ;  /* 0x0000000414137824 */ /* 0x000fc600078e00ff */
[----:B------:R-:W-:-:S04]  /*3140*/  LOP3.LUT R0, R0, 0x3840, RZ, 0xc0, !PT ;  /* 0x0000384000007812 */ /* 0x000fc800078ec0ff */
[----:B------:R-:W-:Y:S02]  /*3150*/  LOP3.LUT R19, R0, 0x38, R19, 0xf8, !PT ;  /* 0x0000003800137812 */ /* 0x000fe400078ef813 */
[--C-:B------:R-:W-:Y:S02]  /*3160*/  SHF.R.S32.HI R0, RZ, 0x4, R20.reuse ;  /* 0x00000004ff007819 */ /* 0x100fe40000011414 */
[----:B------:R-:W-:Y:S02]  /*3170*/  SHF.R.S32.HI R24, RZ, 0x3, R20 ;  /* 0x00000003ff187819 */ /* 0x000fe40000011414 */
[----:B------:R-:W-:Y:S01]  /*3180*/  SGXT R0, R0, 0x1 ;  /* 0x000000010000781a */ /* 0x000fe20000000200 */
[----:B-1----:R-:W-:Y:S01]  /*3190*/  ULEA UR4, UR5, UR4, 0x18 ;  /* 0x0000000405047291 */ /* 0x002fe2000f8ec0ff */
[----:B------:R-:W0:Y:S02]  /*31a0*/  LDCU UR5, c[0x0][0x3b4] ;  /* 0x00007680ff0577ac */ /* 0x000e240008000800 */
[----:B------:R-:W-:Y:S01]  /*31b0*/  LOP3.LUT R19, R19, 0x4040, R0, 0x78, !PT ;  /* 0x0000404013137812 */ /* 0x000fe200078e7800 */
[----:B------:R-:W-:Y:S01]  /*31c0*/  BAR.SYNC.DEFER_BLOCKING 0x0 ;  /* 0x0000000000007b1d */ /* 0x000fe20000010000 */
[----:B--2---:R-:W-:-:S04]  /*31d0*/  LOP3.LUT R18, R18, 0x30, RZ, 0xc0, !PT ;  /* 0x0000003012127812 */ /* 0x004fc800078ec0ff */
[----:B----4-:R-:W-:Y:S02]  /*31e0*/  LOP3.LUT R22, R18, 0x780, R21, 0xf8, !PT ;  /* 0x0000078012167812 */ /* 0x010fe400078ef815 */
[----:B------:R-:W-:Y:S02]  /*31f0*/  SHF.R.S32.HI R21, RZ, 0x2, R20 ;  /* 0x00000002ff157819 */ /* 0x000fe40000011414 */
[----:B------:R-:W-:Y:S02]  /*3200*/  LOP3.LUT R18, R20, 0x100, RZ, 0xc0, !PT ;  /* 0x0000010014127812 */ /* 0x000fe400078ec0ff */
[----:B------:R-:W-:Y:S02]  /*3210*/  SGXT R20, R21, 0x1 ;  /* 0x000000011514781a */ /* 0x000fe40000000200 */
[----:B------:R-:W-:Y:S02]  /*3220*/  SHF.R.U32.HI R23, RZ, 0x2, R18 ;  /* 0x00000002ff177819 */ /* 0x000fe40000011612 */
[----:B------:R-:W-:-:S02]  /*3230*/  SGXT R21, R24, 0x1 ;  /* 0x000000011815781a */ /* 0x000fc40000000200 */
[----:B------:R-:W-:Y:S02]  /*3240*/  LOP3.LUT R20, R23, 0x4040, R20, 0x78, !PT ;  /* 0x0000404017147812 */ /* 0x000fe400078e7814 */
[----:B------:R-:W-:Y:S02]  /*3250*/  LOP3.LUT R21, R22, 0x8008, R21, 0xf8, !PT ;  /* 0x0000800816157812 */ /* 0x000fe400078ef815 */
[----:B------:R-:W-:Y:S02]  /*3260*/  LEA.HI R19, R18, R19, RZ, 0x1f ;  /* 0x0000001312137211 */ /* 0x000fe400078ff8ff */
[----:B------:R-:W-:Y:S02]  /*3270*/  LOP3.LUT R30, R21, R20, RZ, 0xfc, !PT ;  /* 0x00000014151e7212 */ /* 0x000fe400078efcff */
[----:B------:R-:W-:Y:S01]  /*3280*/  LOP3.LUT R20, R19, 0x8, RZ, 0x3c, !PT ;  /* 0x0000000813147812 */ /* 0x000fe200078e3cff */
[----:B------:R1:W-:Y:S04]  /*3290*/  STS.64 [R19+UR4], R36 ;  /* 0x0000002413007988 */ /* 0x0003e80008000a04 */
[----:B------:R-:W-:Y:S04]  /*32a0*/  STS.64 [R19+UR4+0x400], R16 ;  /* 0x0004001013007988 */ /* 0x000fe80008000a04 */
[----:B------:R-:W-:Y:S04]  /*32b0*/  STS.64 [R19+UR4+0x100], R28 ;  /* 0x0001001c13007988 */ /* 0x000fe80008000a04 */
[----:B------:R-:W-:Y:S01]  /*32c0*/  STS.64 [R19+UR4+0x500], R14 ;  /* 0x0005000e13007988 */ /* 0x000fe20008000a04 */
[C---:B---3--:R-:W-:Y:S01]  /*32d0*/  ISETP.GE.AND P0, PT, R26.reuse, UR10, PT ;  /* 0x0000000a1a007c0c */ /* 0x048fe2000bf06270 */
[----:B0-----:R-:W-:Y:S01]  /*32e0*/  IMAD R18, R26, UR5, RZ ;  /* 0x000000051a127c24 */ /* 0x001fe2000f8e02ff */
[----:B-1----:R-:W0:Y:S01]  /*32f0*/  LDC R36, c[0x0][0x3b8] ;  /* 0x0000ee00ff247b82 */ /* 0x002e220000000800 */
[----:B------:R-:W-:Y:S04]  /*3300*/  STS.64 [R19+UR4+0x200], R60 ;  /* 0x0002003c13007988 */ /* 0x000fe80008000a04 */
[----:B------:R1:W-:Y:S04]  /*3310*/  STS.64 [R19+UR4+0x600], R12 ;  /* 0x0006000c13007988 */ /* 0x0003e80008000a04 */
[----:B------:R-:W-:Y:S04]  /*3320*/  STS.64 [R19+UR4+0x300], R44 ;  /* 0x0003002c13007988 */ /* 0x000fe80008000a04 */
[----:B------:R-:W-:Y:S04]  /*3330*/  STS.64 [R19+UR4+0x700], R10 ;  /* 0x0007000a13007988 */ /* 0x000fe80008000a04 */
[----:B------:R2:W-:Y:S04]  /*3340*/  STS.64 [R20+UR4+0x8000], R38 ;  /* 0x0080002614007988 */ /* 0x0005e80008000a04 */
[----:B------:R-:W-:Y:S04]  /*3350*/  STS.64 [R20+UR4+0x8400], R8 ;  /* 0x0084000814007988 */ /* 0x000fe80008000a04 */
[----:B------:R-:W-:Y:S04]  /*3360*/  STS.64 [R20+UR4+0x8100], R34 ;  /* 0x0081002214007988 */ /* 0x000fe80008000a04 */
[----:B------:R-:W-:Y:S04]  /*3370*/  STS.64 [R20+UR4+0x8500], R6 ;  /* 0x0085000614007988 */ /* 0x000fe80008000a04 */
[----:B------:R-:W-:Y:S04]  /*3380*/  STS.64 [R20+UR4+0x8200], R62 ;  /* 0x0082003e14007988 */ /* 0x000fe80008000a04 */
[----:B------:R-:W-:Y:S04]  /*3390*/  STS.64 [R20+UR4+0x8600], R4 ;  /* 0x0086000414007988 */ /* 0x000fe80008000a04 */
[----:B------:R-:W-:Y:S04]  /*33a0*/  STS.64 [R20+UR4+0x8300], R46 ;  /* 0x0083002e14007988 */ /* 0x000fe80008000a04 */
[----:B------:R-:W-:Y:S01]  /*33b0*/  STS.64 [R20+UR4+0x8700], R2 ;  /* 0x0087000214007988 */ /* 0x000fe20008000a04 */
[----:B------:R-:W-:Y:S06]  /*33c0*/  BAR.SYNC.DEFER_BLOCKING 0x0 ;  /* 0x0000000000007b1d */ /* 0x000fec0000010000 */
[----:B------:R-:W3:Y:S01]  /*33d0*/  S2R R26, SR_TID.X ;  /* 0x00000000001a7919 */ /* 0x000ee20000002100 */
[----:B------:R-:W-:Y:S01]  /*33e0*/  LOP3.LUT R59, R30, 0x8, RZ, 0x3c, !PT ;  /* 0x000000081e3b7812 */ /* 0x000fe200078e3cff */
[----:B------:R-:W4:Y:S04]  /*33f0*/  LDS.64 R4, [R30+UR4] ;  /* 0x000000041e047984 */ /* 0x000f280008000a00 */
[----:B------:R-:W4:Y:S01]  /*3400*/  LDS.64 R10, [R59+UR4] ;  /* 0x000000043b0a7984 */ /* 0x000f220008000a00 */
[----:B-----5:R-:W-:-:S03]  /*3410*/  LEA R0, P1, R18, UR6, 0x1 ;  /* 0x0000000612007c11 */ /* 0x020fc6000f8208ff */
[----:B------:R-:W5:Y:S04]  /*3420*/  LDS.64 R8, [R30+UR4+0x800] ;  /* 0x000800041e087984 */ /* 0x000f680008000a00 */
[----:B------:R-:W-:Y:S01]  /*3430*/  LDS.64 R6, [R30+UR4+0x1000] ;  /* 0x001000041e067984 */ /* 0x000fe20008000a00 */
[----:B---3--:R-:W-:-:S03]  /*3440*/  SHF.R.U32.HI R26, RZ, 0x7, R26 ;  /* 0x00000007ff1a7819 */ /* 0x008fc6000001161a */
[----:B------:R-:W3:Y:S01]  /*3450*/  LDS.64 R2, [R59+UR4+0x800] ;  /* 0x000800043b027984 */ /* 0x000ee20008000a00 */
[----:B------:R-:W-:-:S04]  /*3460*/  SGXT.U32 R26, R26, 0x2 ;  /* 0x000000021a1a781a */ /* 0x000fc80000000000 */
[----:B-1----:R-:W-:Y:S02]  /*3470*/  LOP3.LUT R13, R25, R26, RZ, 0xfc, !PT ;  /* 0x0000001a190d7212 */ /* 0x002fe400078efcff */
[----:B--2---:R-:W-:Y:S02]  /*3480*/  LEA.HI.X.SX32 R38, R18, UR7, 0x1, P1 ;  /* 0x0000000712267c11 */ /* 0x004fe400088f0eff */
[C---:B------:R-:W-:Y:S01]  /*3490*/  ISETP.LT.AND P1, PT, R13.reuse, UR11, !P0 ;  /* 0x0000000b0d007c0c */ /* 0x040fe2000c721270 */
[----:B0-----:R-:W-:Y:S01]  /*34a0*/  IMAD R61, R13, R36, RZ ;  /* 0x000000240d3d7224 */ /* 0x001fe200078e02ff */
[C-C-:B------:R-:W-:Y:S02]  /*34b0*/  LOP3.LUT R23, R25.reuse, 0x4, R26.reuse, 0xfe, !PT ;  /* 0x0000000419177812 */ /* 0x140fe400078efe1a */
[----:B------:R-:W-:Y:S02]  /*34c0*/  LOP3.LUT R12, R25, 0x20, R26, 0xfe, !PT ;  /* 0x00000020190c7812 */ /* 0x000fe400078efe1a */
[----:B------:R-:W-:-:S02]  /*34d0*/  LEA R16, P2, R61, R0, 0x1 ;  /* 0x000000003d107211 */ /* 0x000fc400078408ff */
[C---:B------:R-:W-:Y:S01]  /*34e0*/  ISETP.LT.AND P3, PT, R23.reuse, UR11, !P0 ;  /* 0x0000000b17007c0c */ /* 0x040fe2000c761270 */
[----:B------:R-:W-:Y:S01]  /*34f0*/  IMAD R23, R23, R36, RZ ;  /* 0x0000002417177224 */ /* 0x000fe200078e02ff */
[----:B------:R-:W-:Y:S02]  /*3500*/  LEA.HI.X.SX32 R17, R61, R38, 0x1, P2 ;  /* 0x000000263d117211 */ /* 0x000fe400010f0eff */
[C-C-:B------:R-:W-:Y:S02]  /*3510*/  LOP3.LUT R15, R25.reuse, 0xc, R26.reuse, 0xfe, !PT ;  /* 0x0000000c190f7812 */ /* 0x140fe400078efe1a */
[----:B------:R-:W-:Y:S02]  /*3520*/  ISETP.LT.AND P4, PT, R12, UR11, !P0 ;  /* 0x0000000b0c007c0c */ /* 0x000fe4000c781270 */
[C-C-:B------:R-:W-:Y:S01]  /*3530*/  LOP3.LUT R21, R25.reuse, 0x8, R26.reuse, 0xfe, !PT ;  /* 0x0000000819157812 */ /* 0x140fe200078efe1a */
[----:B------:R-:W0:Y:S01]  /*3540*/  LDS.64 R12, [R59+UR4+0x1000] ;  /* 0x001000043b0c7984 */ /* 0x000e220008000a00 */
[--C-:B------:R-:W-:Y:S01]  /*3550*/  LOP3.LUT R19, R25, 0x10, R26.reuse, 0xfe, !PT ;  /* 0x0000001019137812 */ /* 0x100fe200078efe1a */
[----:B------:R-:W-:Y:S01]  /*3560*/  IMAD R27, R15, R36, RZ ;  /* 0x000000240f1b7224 */ /* 0x000fe200078e02ff */
[C-C-:B------:R-:W-:Y:S01]  /*3570*/  LOP3.LUT R33, R25.reuse, 0x14, R26.reuse, 0xfe, !PT ;  /* 0x0000001419217812 */ /* 0x140fe200078efe1a */
[----:B----4-:R-:W-:Y:S01]  /*3580*/  @P1 STG.E.U16 desc[UR8][R16.64], R4 ;  /* 0x0000000410001986 */ /* 0x010fe2000c101508 */
[----:B------:R-:W-:-:S02]  /*3590*/  LOP3.LUT R29, R25, 0x18, R26, 0xfe, !PT ;  /* 0x00000018191d7812 */ /* 0x000fc400078efe1a */
[C-C-:B------:R-:W-:Y:S01]  /*35a0*/  LOP3.LUT R31, R25.reuse, 0x1c, R26.reuse, 0xfe, !PT ;  /* 0x0000001c191f7812 */ /* 0x140fe200078efe1a */
[----:B------:R-:W-:Y:S01]  /*35b0*/  LDS.64 R16, [R59+UR4+0x1800] ;  /* 0x001800043b107984 */ /* 0x000fe20008000a00 */
[C-C-:B------:R-:W-:Y:S02]  /*35c0*/  LOP3.LUT R67, R25.reuse, 0x24, R26.reuse, 0xfe, !PT ;  /* 0x0000002419437812 */ /* 0x140fe400078efe1a */
[C-C-:B------:R-:W-:Y:S02]  /*35d0*/  LOP3.LUT R64, R25.reuse, 0x28, R26.reuse, 0xfe, !PT ;  /* 0x0000002819407812 */ /* 0x140fe400078efe1a */
[C-C-:B------:R-:W-:Y:S02]  /*35e0*/  LOP3.LUT R62, R25.reuse, 0x2c, R26.reuse, 0xfe, !PT ;  /* 0x0000002c193e7812 */ /* 0x140fe400078efe1a */
[C-C-:B------:R-:W-:Y:S02]  /*35f0*/  LOP3.LUT R60, R25.reuse, 0x30, R26.reuse, 0xfe, !PT ;  /* 0x00000030193c7812 */ /* 0x140fe400078efe1a */
[----:B------:R-:W-:-:S02]  /*3600*/  LOP3.LUT R65, R25, 0x34, R26, 0xfe, !PT ;  /* 0x0000003419417812 */ /* 0x000fc400078efe1a */
[C-C-:B------:R-:W-:Y:S02]  /*3610*/  LOP3.LUT R94, R25.reuse, 0x38, R26.reuse, 0xfe, !PT ;  /* 0x00000038195e7812 */ /* 0x140fe400078efe1a */
        /* <DEDUP_REMOVED lines=48> */
[----:B------:R-:W-:Y:S01]  /*3920*/  LOP3.LUT R58, R25, 0xfc, R26, 0xfe, !PT ;  /* 0x000000fc193a7812 */ /* 0x000fe200078efe1a */
[----:B------:R-:W-:Y:S01]  /*3930*/  IMAD R25, R21, R36, RZ ;  /* 0x0000002415197224 */ /* 0x000fe200078e02ff */
[----:B------:R-:W-:Y:S02]  /*3940*/  LEA R20, P1, R23, R0, 0x1 ;  /* 0x0000000017147211 */ /* 0x000fe400078208ff */
[----:B------:R-:W-:Y:S02]  /*3950*/  ISETP.LT.AND P2, PT, R15, UR11, !P0 ;  /* 0x0000000b0f007c0c */ /* 0x000fe4000c741270 */
[----:B------:R-:W1:Y:S01]  /*3960*/  LDS.64 R14, [R30+UR4+0x1800] ;  /* 0x001800041e0e7984 */ /* 0x000e620008000a00 */
[----:B------:R-:W-:Y:S02]  /*3970*/  ISETP.LT.AND P5, PT, R21, UR11, !P0 ;  /* 0x0000000b15007c0c */ /* 0x000fe4000c7a1270 */
[----:B------:R-:W-:-:S02]  /*3980*/  LEA.HI.X.SX32 R21, R23, R38, 0x1, P1 ;  /* 0x0000002617157211 */ /* 0x000fc400008f0eff */
[C---:B------:R-:W-:Y:S01]  /*3990*/  ISETP.LT.AND P1, PT, R19.reuse, UR11, !P0 ;  /* 0x0000000b13007c0c */ /* 0x040fe2000c721270 */
[----:B------:R-:W-:Y:S01]  /*39a0*/  IMAD R19, R19, R36, RZ ;  /* 0x0000002413137224 */ /* 0x000fe200078e02ff */
[-C--:B------:R-:W-:Y:S01]  /*39b0*/  LEA R22, P6, R25, R0.reuse, 0x1 ;  /* 0x0000000019167211 */ /* 0x080fe200078c08ff */
[----:B------:R-:W-:Y:S01]  /*39c0*/  @P3 STG.E.U16 desc[UR8][R20.64], R10 ;  /* 0x0000000a14003986 */ /* 0x000fe2000c101508 */
[----:B------:R-:W-:Y:S02]  /*39d0*/  LEA R24, P3, R27, R0, 0x1 ;  /* 0x000000001b187211 */ /* 0x000fe400078608ff */
[----:B------:R-:W-:Y:S01]  /*39e0*/  LEA.HI.X.SX32 R23, R25, R38, 0x1, P6 ;  /* 0x0000002619177211 */ /* 0x000fe200030f0eff */
[----:B------:R-:W-:Y:S01]  /*39f0*/  LDS.64 R20, [R59+UR4+0x2000] ;  /* 0x002000043b147984 */ /* 0x000fe20008000a00 */
[----:B------:R-:W-:Y:S02]  /*3a00*/  LEA R26, P6, R19, R0, 0x1 ;  /* 0x00000000131a7211 */ /* 0x000fe400078c08ff */
[----:B------:R-:W-:-:S02]  /*3a10*/  LEA.HI.X.SX32 R25, R27, R38, 0x1, P3 ;  /* 0x000000261b197211 */ /* 0x000fc400018f0eff */
[----:B------:R-:W-:Y:S02]  /*3a20*/  LEA.HI.X.SX32 R27, R19, R38, 0x1, P6 ;  /* 0x00000026131b7211 */ /* 0x000fe400030f0eff */
[----:B------:R-:W2:Y:S01]  /*3a30*/  LDS.64 R18, [R30+UR4+0x2000] ;  /* 0x002000041e127984 */ /* 0x000ea20008000a00 */
[C---:B------:R-:W-:Y:S01]  /*3a40*/  ISETP.LT.AND P3, PT, R33.reuse, UR11, !P0 ;  /* 0x0000000b21007c0c */ /* 0x040fe2000c761270 */
[-C--:B------:R-:W-:Y:S02]  /*3a50*/  IMAD R33, R33, R36.reuse, RZ ;  /* 0x0000002421217224 */ /* 0x080fe400078e02ff */
[----:B-----5:R-:W-:Y:S01]  /*3a60*/  @P5 STG.E.U16 desc[UR8][R22.64], R8 ;  /* 0x0000000816005986 */ /* 0x020fe2000c101508 */
[----:B------:R-:W-:-:S03]  /*3a70*/  IMAD R63, R29, R36, RZ ;  /* 0x000000241d3f7224 */ /* 0x000fc600078e02ff */
[----:B---3--:R-:W-:Y:S01]  /*3a80*/  @P2 STG.E.U16 desc[UR8][R24.64], R2 ;  /* 0x0000000218002986 */ /* 0x008fe2000c101508 */
[----:B------:R-:W-:-:S03]  /*3a90*/  LEA R28, P2, R33, R0, 0x1 ;  /* 0x00000000211c7211 */ /* 0x000fc600078408ff */
[----:B------:R-:W-:Y:S01]  /*3aa0*/  @P1 STG.E.U16 desc[UR8][R26.64], R6 ;  /* 0x000000061a001986 */ /* 0x000fe2000c101508 */
[----:B------:R-:W-:-:S03]  /*3ab0*/  ISETP.LT.AND P1, PT, R29, UR11, !P0 ;  /* 0x0000000b1d007c0c */ /* 0x000fc6000c721270 */
[----:B------:R-:W3:Y:S01]  /*3ac0*/  LDS.64 R22, [R30+UR4+0x2800] ;  /* 0x002800041e167984 */ /* 0x000ee20008000a00 */
[----:B------:R-:W-:Y:S02]  /*3ad0*/  LEA.HI.X.SX32 R29, R33, R38, 0x1, P2 ;  /* 0x00000026211d7211 */ /* 0x000fe400010f0eff */
[C---:B------:R-:W-:Y:S01]  /*3ae0*/  ISETP.LT.AND P2, PT, R31.reuse, UR11, !P0 ;  /* 0x0000000b1f007c0c */ /* 0x040fe2000c741270 */
[----:B------:R-:W-:Y:S01]  /*3af0*/  IMAD R31, R31, R36, RZ ;  /* 0x000000241f1f7224 */ /* 0x000fe200078e02ff */
[C---:B------:R-:W-:Y:S01]  /*3b00*/  LEA R32, P6, R63.reuse, R0, 0x1 ;  /* 0x000000003f207211 */ /* 0x040fe200078c08ff */
[----:B------:R-:W4:Y:S01]  /*3b10*/  LDS.64 R26, [R59+UR4+0x2800] ;  /* 0x002800043b1a7984 */ /* 0x000f220008000a00 */
[----:B------:R-:W-:Y:S02]  /*3b20*/  IMAD R61, R36, 0x20, R61 ;  /* 0x00000020243d7824 */ /* 0x000fe400078e023d */
[----:B------:R-:W-:Y:S01]  /*3b30*/  LEA.HI.X.SX32 R33, R63, R38, 0x1, P6 ;  /* 0x000000263f217211 */ /* 0x000fe200030f0eff */
[----:B0-----:R-:W-:Y:S01]  /*3b40*/  @P3 STG.E.U16 desc[UR8][R28.64], R12 ;  /* 0x0000000c1c003986 */ /* 0x001fe2000c101508 */
[----:B------:R-:W-:-:S03]  /*3b50*/  LEA R66, P5, R31, R0, 0x1 ;  /* 0x000000001f427211 */ /* 0x000fc600078a08ff */
[----:B------:R-:W0:Y:S01]  /*3b60*/  LDS.64 R24, [R30+UR4+0x3000] ;  /* 0x003000041e187984 */ /* 0x000e220008000a00 */
[----:B------:R-:W-:-:S03]  /*3b70*/  ISETP.LT.AND P6, PT, R67, UR11, !P0 ;  /* 0x0000000b43007c0c */ /* 0x000fc6000c7c1270 */
[----:B------:R-:W5:Y:S01]  /*3b80*/  LDS.64 R28, [R59+UR4+0x3000] ;  /* 0x003000043b1c7984 */ /* 0x000f620008000a00 */
[----:B------:R-:W-:Y:S01]  /*3b90*/  LEA.HI.X.SX32 R67, R31, R38, 0x1, P5 ;  /* 0x000000261f437211 */ /* 0x000fe200028f0eff */
[----:B------:R-:W-:Y:S02]  /*3ba0*/  IMAD R95, R36, 0x4, R61 ;  /* 0x00000004245f7824 */ /* 0x000fe400078e023d */
[----:B-1----:R-:W-:Y:S01]  /*3bb0*/  @P1 STG.E.U16 desc[UR8][R32.64], R14 ;  /* 0x0000000e20001986 */ /* 0x002fe2000c101508 */
[----:B------:R-:W-:Y:S02]  /*3bc0*/  ISETP.LT.AND P1, PT, R62, UR11, !P0 ;  /* 0x0000000b3e007c0c */ /* 0x000fe4000c721270 */
[C---:B------:R-:W-:Y:S01]  /*3bd0*/  LEA R62, P5, R61.reuse, R0, 0x1 ;  /* 0x000000003d3e7211 */ /* 0x040fe200078a08ff */
[----:B------:R1:W-:Y:S01]  /*3be0*/  @P2 STG.E.U16 desc[UR8][R66.64], R16 ;  /* 0x0000001042002986 */ /* 0x0003e2000c101508 */
[----:B------:R-:W-:Y:S02]  /*3bf0*/  ISETP.LT.AND P2, PT, R60, UR11, !P0 ;  /* 0x0000000b3c007c0c */ /* 0x000fe4000c741270 */
[----:B------:R-:W-:Y:S01]  /*3c00*/  LEA.HI.X.SX32 R63, R61, R38, 0x1, P5 ;  /* 0x000000263d3f7211 */ /* 0x000fe200028f0eff */
[----:B------:R-:W-:Y:S01]  /*3c10*/  IMAD R97, R36, 0x4, R95 ;  /* 0x0000000424617824 */ /* 0x000fe200078e025f */
[----:B------:R-:W-:Y:S01]  /*3c20*/  LEA R60, P5, R95, R0, 0x1 ;  /* 0x000000005f3c7211 */ /* 0x000fe200078a08ff */
[----:B------:R-:W5:Y:S01]  /*3c30*/  LDS.64 R30, [R30+UR4+0x3800] ;  /* 0x003800041e1e7984 */ /* 0x000f620008000a00 */
[----:B------:R-:W-:-:S02]  /*3c40*/  ISETP.LT.AND P3, PT, R64, UR11, !P0 ;  /* 0x0000000b40007c0c */ /* 0x000fc4000c761270 */
[----:B------:R-:W-:Y:S01]  /*3c50*/  LEA.HI.X.SX32 R61, R95, R38, 0x1, P5 ;  /* 0x000000265f3d7211 */ /* 0x000fe200028f0eff */
[----:B------:R3:W5:Y:S01]  /*3c60*/  LDS.64 R32, [R59+UR4+0x3800] ;  /* 0x003800043b207984 */ /* 0x0007620008000a00 */
[----:B-1----:R-:W-:-:S03]  /*3c70*/  IMAD R67, R36, 0x4, R97 ;  /* 0x0000000424437824 */ /* 0x002fc600078e0261 */
[----:B--2---:R1:W-:Y:S01]  /*3c80*/  @P4 STG.E.U16 desc[UR8][R62.64], R18 ;  /* 0x000000123e004986 */ /* 0x0043e2000c101508 */
[-C--:B------:R-:W-:Y:S01]  /*3c90*/  LEA R64, P4, R97, R0.reuse, 0x1 ;  /* 0x0000000061407211 */ /* 0x080fe200078808ff */
[C---:B------:R-:W-:Y:S02]  /*3ca0*/  IMAD R95, R36.reuse, 0x4, R67 ;  /* 0x00000004245f7824 */ /* 0x040fe400078e0243 */
[----:B------:R2:W-:Y:S01]  /*3cb0*/  @P6 STG.E.U16 desc[UR8][R60.64], R20 ;  /* 0x000000143c006986 */ /* 0x0005e2000c101508 */
[----:B------:R-:W-:Y:S02]  /*3cc0*/  LEA R66, P6, R67, R0, 0x1 ;  /* 0x0000000043427211 */ /* 0x000fe400078c08ff */
[----:B------:R-:W-:Y:S01]  /*3cd0*/  ISETP.LT.AND P5, PT, R65, UR11, !P0 ;  /* 0x0000000b41007c0c */ /* 0x000fe2000c7a1270 */
[----:B---3--:R-:W-:Y:S01]  /*3ce0*/  IMAD R59, R36, 0x4, R95 ;  /* 0x00000004243b7824 */ /* 0x008fe200078e025f */
[-C--:B------:R-:W-:Y:S02]  /*3cf0*/  LEA.HI.X.SX32 R65, R97, R38.reuse, 0x1, P4 ;  /* 0x0000002661417211 */ /* 0x080fe400020f0eff */
[----:B------:R-:W-:-:S02]  /*3d00*/  LEA.HI.X.SX32 R67, R67, R38, 0x1, P6 ;  /* 0x0000002643437211 */ /* 0x000fc400030f0eff */
[----:B-1----:R-:W-:Y:S01]  /*3d10*/  LEA R62, P6, R95, R0, 0x1 ;  /* 0x000000005f3e7211 */ /* 0x002fe200078c08ff */
[----:B------:R1:W-:Y:S01]  /*3d20*/  @P3 STG.E.U16 desc[UR8][R64.64], R22 ;  /* 0x0000001640003986 */ /* 0x0003e2000c101508 */
[----:B------:R-:W-:Y:S02]  /*3d30*/  ISETP.LT.AND P3, PT, R93, UR11, !P0 ;  /* 0x0000000b5d007c0c */ /* 0x000fe4000c761270 */
[----:B------:R-:W-:Y:S01]  /*3d40*/  LEA.HI.X.SX32 R63, R95, R38, 0x1, P6 ;  /* 0x000000265f3f7211 */ /* 0x000fe200030f0eff */
[C---:B------:R-:W-:Y:S01]  /*3d50*/  IMAD R93, R36.reuse, 0x4, R59 ;  /* 0x00000004245d7824 */ /* 0x040fe200078e023b */
[C---:B--2---:R-:W-:Y:S01]  /*3d60*/  LEA R60, P6, R59.reuse, R0, 0x1 ;  /* 0x000000003b3c7211 */ /* 0x044fe200078c08ff */
[----:B----4-:R2:W-:Y:S03]  /*3d70*/  @P1 STG.E.U16 desc[UR8][R66.64], R26 ;  /* 0x0000001a42001986 */ /* 0x0105e6000c101508 */
[----:B------:R-:W-:Y:S01]  /*3d80*/  LEA.HI.X.SX32 R61, R59, R38, 0x1, P6 ;  /* 0x000000263b3d7211 */ /* 0x000fe200030f0eff */
[----:B------:R-:W-:Y:S01]  /*3d90*/  IMAD R59, R36, 0x4, R93 ;  /* 0x00000004243b7824 */ /* 0x000fe200078e025d */
[----:B-1----:R-:W-:Y:S01]  /*3da0*/  LEA R64, P6, R93, R0, 0x1 ;  /* 0x000000005d407211 */ /* 0x002fe200078c08ff */
[----:B0-----:R0:W-:Y:S01]  /*3db0*/  @P2 STG.E.U16 desc[UR8][R62.64], R24 ;  /* 0x000000183e002986 */ /* 0x0011e2000c101508 */
[----:B------:R-:W-:-:S02]  /*3dc0*/  ISETP.LT.AND P4, PT, R94, UR11, !P0 ;  /* 0x0000000b5e007c0c */ /* 0x000fc4000c781270 */
[----:B------:R-:W-:Y:S01]  /*3dd0*/  LEA.HI.X.SX32 R65, R93, R38, 0x1, P6 ;  /* 0x000000265d417211 */ /* 0x000fe200030f0eff */
[----:B-----5:R1:W-:Y:S01]  /*3de0*/  @P5 STG.E.U16 desc[UR8][R60.64], R28 ;  /* 0x0000001c3c005986 */ /* 0x0203e2000c101508 */
[----:B------:R-:W-:Y:S01]  /*3df0*/  ISETP.LT.AND P5, PT, R89, UR11, !P0 ;  /* 0x0000000b59007c0c */ /* 0x000fe2000c7a1270 */
[----:B------:R-:W-:Y:S01]  /*3e00*/  IMAD R89, R36, 0x4, R59 ;  /* 0x0000000424597824 */ /* 0x000fe200078e023b */
[C---:B--2---:R-:W-:Y:S02]  /*3e10*/  LEA R66, P6, R59.reuse, R0, 0x1 ;  /* 0x000000003b427211 */ /* 0x044fe400078c08ff */
[----:B------:R-:W-:Y:S02]  /*3e20*/  ISETP.LT.AND P1, PT, R92, UR11, !P0 ;  /* 0x0000000b5c007c0c */ /* 0x000fe4000c721270 */
[----:B------:R-:W-:Y:S01]  /*3e30*/  LEA.HI.X.SX32 R67, R59, R38, 0x1, P6 ;  /* 0x000000263b437211 */ /* 0x000fe200030f0eff */
[----:B------:R-:W-:Y:S01]  /*3e40*/  IMAD R59, R36, 0x4, R89 ;  /* 0x00000004243b7824 */ /* 0x000fe200078e0259 */
[----:B0-----:R-:W-:-:S04]  /*3e50*/  LEA R62, P6, R89, R0, 0x1 ;  /* 0x00000000593e7211 */ /* 0x001fc800078c08ff */
[----:B------:R-:W-:Y:S01]  /*3e60*/  LEA.HI.X.SX32 R63, R89, R38, 0x1, P6 ;  /* 0x00000026593f7211 */ /* 0x000fe200030f0eff */
[----:B------:R-:W-:Y:S01]  /*3e70*/  IMAD R89, R36, 0x4, R59 ;  /* 0x0000000424597824 */ /* 0x000fe200078e023b */
[C---:B-1----:R-:W-:Y:S01]  /*3e80*/  LEA R60, P6, R59.reuse, R0, 0x1 ;  /* 0x000000003b3c7211 */ /* 0x042fe200078c08ff */
[----:B------:R0:W-:Y:S01]  /*3e90*/  @P4 STG.E.U16 desc[UR8][R64.64], R30 ;  /* 0x0000001e40004986 */ /* 0x0001e2000c101508 */
[----:B------:R-:W-:Y:S02]  /*3ea0*/  PRMT R4, R4, 0x7632, R4 ;  /* 0x0000763204047816 */ /* 0x000fe40000000004 */
[----:B------:R-:W-:Y:S01]  /*3eb0*/  LEA.HI.X.SX32 R61, R59, R38, 0x1, P6 ;  /* 0x000000263b3d7211 */ /* 0x000fe200030f0eff */
[----:B------:R-:W-:Y:S01]  /*3ec0*/  IMAD R59, R36, 0x4, R89 ;  /* 0x00000004243b7824 */ /* 0x000fe200078e0259 */
[----:B------:R-:W-:Y:S01]  /*3ed0*/  ISETP.LT.AND P2, PT, R91, UR11, !P0 ;  /* 0x0000000b5b007c0c */ /* 0x000fe2000c741270 */
[----:B------:R1:W-:Y:S01]  /*3ee0*/  @P3 STG.E.U16 desc[UR8][R66.64], R32 ;  /* 0x0000002042003986 */ /* 0x0003e2000c101508 */
[----:B0-----:R-:W-:-:S03]  /*3ef0*/  LEA R64, P6, R89, R0, 0x1 ;  /* 0x0000000059407211 */ /* 0x001fc600078c08ff */
[----:B------:R0:W-:Y:S01]  /*3f00*/  @P1 STG.E.U16 desc[UR8][R62.64], R4 ;  /* 0x000000043e001986 */ /* 0x0001e2000c101508 */
[----:B------:R-:W-:Y:S01]  /*3f10*/  ISETP.LT.AND P1, PT, R87, UR11, !P0 ;  /* 0x0000000b57007c0c */ /* 0x000fe2000c721270 */
[----:B------:R-:W-:Y:S01]  /*3f20*/  IMAD R87, R36, 0x4, R59 ;  /* 0x0000000424577824 */ /* 0x000fe200078e023b */
[----:B------:R-:W-:Y:S02]  /*3f30*/  LEA.HI.X.SX32 R65, R89, R38, 0x1, P6 ;  /* 0x0000002659417211 */ /* 0x000fe400030f0eff */
[C---:B-1----:R-:W-:Y:S02]  /*3f40*/  LEA R66, P6, R59.reuse, R0, 0x1 ;  /* 0x000000003b427211 */ /* 0x042fe400078c08ff */
[----:B------:R-:W-:Y:S02]  /*3f50*/  PRMT R10, R10, 0x7632, R10 ;  /* 0x000076320a0a7816 */ /* 0x000fe4000000000a */
[----:B------:R-:W-:Y:S02]  /*3f60*/  PRMT R32, R8, 0x7632, R32 ;  /* 0x0000763208207816 */ /* 0x000fe40000000020 */
[----:B------:R-:W-:Y:S01]  /*3f70*/  LEA.HI.X.SX32 R67, R59, R38, 0x1, P6 ;  /* 0x000000263b437211 */ /* 0x000fe200030f0eff */
[----:B------:R-:W-:Y:S01]  /*3f80*/  IMAD R59, R36, 0x4, R87 ;  /* 0x00000004243b7824 */ /* 0x000fe200078e0257 */
[----:B------:R-:W-:-:S02]  /*3f90*/  ISETP.LT.AND P4, PT, R90, UR11, !P0 ;  /* 0x0000000b5a007c0c */ /* 0x000fc4000c781270 */
[C---:B0-----:R-:W-:Y:S02]  /*3fa0*/  LEA R62, P6, R87.reuse, R0, 0x1 ;  /* 0x00000000573e7211 */ /* 0x041fe400078c08ff */
[----:B------:R-:W-:Y:S01]  /*3fb0*/  ISETP.LT.AND P3, PT, R88, UR11, !P0 ;  /* 0x0000000b58007c0c */ /* 0x000fe2000c761270 */
[----:B------:R0:W-:Y:S01]  /*3fc0*/  @P2 STG.E.U16 desc[UR8][R60.64], R10 ;  /* 0x0000000a3c002986 */ /* 0x0001e2000c101508 */
[----:B------:R-:W-:-:S03]  /*3fd0*/  LEA.HI.X.SX32 R63, R87, R38, 0x1, P6 ;  /* 0x00000026573f7211 */ /* 0x000fc600030f0eff */
[----:B------:R1:W-:Y:S01]  /*3fe0*/  @P5 STG.E.U16 desc[UR8][R64.64], R32 ;  /* 0x0000002040005986 */ /* 0x0003e2000c101508 */
[----:B------:R-:W-:Y:S02]  /*3ff0*/  PRMT R2, R2, 0x7632, R2 ;  /* 0x0000763202027816 */ /* 0x000fe40000000002 */
[----:B------:R-:W-:Y:S02]  /*4000*/  PRMT R6, R6, 0x7632, R6 ;  /* 0x0000763206067816 */ /* 0x000fe40000000006 */
[----:B0-----:R-:W-:Y:S01]  /*4010*/  LEA R60, P6, R59, R0, 0x1 ;  /* 0x000000003b3c7211 */ /* 0x001fe200078c08ff */
[----:B-1----:R-:W-:-:S03]  /*4020*/  IMAD R65, R36, 0x4, R59 ;  /* 0x0000000424417824 */ /* 0x002fc600078e023b */
[----:B------:R-:W-:Y:S02]  /*4030*/  LEA.HI.X.SX32 R61, R59, R38, 0x1, P6 ;  /* 0x000000263b3d7211 */ /* 0x000fe400030f0eff */
[----:B------:R-:W-:Y:S01]  /*4040*/  ISETP.LT.AND P2, PT, R86, UR11, !P0 ;  /* 0x0000000b56007c0c */ /* 0x000fe2000c741270 */
[----:B------:R-:W-:Y:S01]  /*4050*/  IMAD R59, R36, 0x4, R65 ;  /* 0x00000004243b7824 */ /* 0x000fe200078e0241 */
[C---:B------:R-:W-:Y:S01]  /*4060*/  LEA R64, P6, R65.reuse, R0, 0x1 ;  /* 0x0000000041407211 */ /* 0x040fe200078c08ff */
[----:B------:R0:W-:Y:S03]  /*4070*/  @P4 STG.E.U16 desc[UR8][R66.64], R2 ;  /* 0x0000000242004986 */ /* 0x0001e6000c101508 */
[----:B------:R-:W-:Y:S01]  /*4080*/  LEA.HI.X.SX32 R65, R65, R38, 0x1, P6 ;  /* 0x0000002641417211 */ /* 0x000fe200030f0eff */
[----:B------:R1:W-:Y:S01]  /*4090*/  @P3 STG.E.U16 desc[UR8][R62.64], R6 ;  /* 0x000000063e003986 */ /* 0x0003e2000c101508 */
[----:B------:R-:W-:-:S02]  /*40a0*/  PRMT R30, R12, 0x7632, R30 ;  /* 0x000076320c1e7816 */ /* 0x000fc4000000001e */
[----:B------:R-:W-:Y:S02]  /*40b0*/  PRMT R32, R14, 0x7632, R32 ;  /* 0x000076320e207816 */ /* 0x000fe40000000020 */
[----:B0-----:R-:W-:Y:S01]  /*40c0*/  LEA R66, P6, R59, R0, 0x1 ;  /* 0x000000003b427211 */ /* 0x001fe200078c08ff */
[----:B-1----:R-:W-:-:S03]  /*40d0*/  IMAD R63, R36, 0x4, R59 ;  /* 0x00000004243f7824 */ /* 0x002fc600078e023b */
[----:B------:R-:W-:Y:S02]  /*40e0*/  LEA.HI.X.SX32 R67, R59, R38, 0x1, P6 ;  /* 0x000000263b437211 */ /* 0x000fe400030f0eff */
[----:B------:R-:W-:Y:S01]  /*40f0*/  ISETP.LT.AND P5, PT, R85, UR11, !P0 ;  /* 0x0000000b55007c0c */ /* 0x000fe2000c7a1270 */
[----:B------:R-:W-:Y:S01]  /*4100*/  IMAD R59, R36, 0x4, R63 ;  /* 0x00000004243b7824 */ /* 0x000fe200078e023f */
[C---:B------:R-:W-:Y:S01]  /*4110*/  LEA R62, P6, R63.reuse, R0, 0x1 ;  /* 0x000000003f3e7211 */ /* 0x040fe200078c08ff */
[----:B------:R0:W-:Y:S01]  /*4120*/  @P1 STG.E.U16 desc[UR8][R60.64], R30 ;  /* 0x0000001e3c001986 */ /* 0x0001e2000c101508 */
[----:B------:R-:W-:Y:S02]  /*4130*/  ISETP.LT.AND P4, PT, R84, UR11, !P0 ;  /* 0x0000000b54007c0c */ /* 0x000fe4000c781270 */
[----:B------:R-:W-:Y:S01]  /*4140*/  LEA.HI.X.SX32 R63, R63, R38, 0x1, P6 ;  /* 0x000000263f3f7211 */ /* 0x000fe200030f0eff */
[----:B------:R1:W-:Y:S01]  /*4150*/  @P2 STG.E.U16 desc[UR8][R64.64], R32 ;  /* 0x0000002040002986 */ /* 0x0003e2000c101508 */
[----:B------:R-:W-:Y:S01]  /*4160*/  ISETP.LT.AND P2, PT, R81, UR11, !P0 ;  /* 0x0000000b51007c0c */ /* 0x000fe2000c741270 */
[----:B------:R-:W-:Y:S01]  /*4170*/  IMAD R81, R36, 0x4, R59 ;  /* 0x0000000424517824 */ /* 0x000fe200078e023b */
[----:B------:R-:W-:-:S02]  /*4180*/  PRMT R16, R16, 0x7632, R16 ;  /* 0x0000763210107816 */ /* 0x000fc40000000010 */
[C---:B0-----:R-:W-:Y:S02]  /*4190*/  LEA R60, P6, R59.reuse, R0, 0x1 ;  /* 0x000000003b3c7211 */ /* 0x041fe400078c08ff */
[----:B------:R-:W-:Y:S02]  /*41a0*/  PRMT R18, R18, 0x7632, R18 ;  /* 0x0000763212127816 */ /* 0x000fe40000000012 */
[----:B------:R-:W-:Y:S01]  /*41b0*/  LEA.HI.X.SX32 R61, R59, R38, 0x1, P6 ;  /* 0x000000263b3d7211 */ /* 0x000fe200030f0eff */
[----:B------:R-:W-:Y:S01]  /*41c0*/  IMAD R59, R36, 0x4, R81 ;  /* 0x00000004243b7824 */ /* 0x000fe200078e0251 */
[----:B------:R-:W-:Y:S02]  /*41d0*/  ISETP.LT.AND P3, PT, R83, UR11, !P0 ;  /* 0x0000000b53007c0c */ /* 0x000fe4000c761270 */
[C---:B-1----:R-:W-:Y:S02]  /*41e0*/  LEA R64, P6, R81.reuse, R0, 0x1 ;  /* 0x0000000051407211 */ /* 0x042fe400078c08ff */
        /* <DEDUP_REMOVED lines=8> */
[----:B------:R-:W-:Y:S01]  /*4270*/  LEA.HI.X.SX32 R67, R59, R38, 0x1, P6 ;  /* 0x000000263b437211 */ /* 0x000fe200030f0eff */
[----:B------:R-:W-:Y:S01]  /*4280*/  IMAD R59, R36, 0x4, R63 ;  /* 0x00000004243b7824 */ /* 0x000fe200078e023f */
[C---:B------:R-:W-:Y:S01]  /*4290*/  LEA R62, P6, R63.reuse, R0, 0x1 ;  /* 0x000000003f3e7211 */ /* 0x040fe200078c08ff */
[----:B------:R0:W-:Y:S01]  /*42a0*/  @P3 STG.E.U16 desc[UR8][R60.64], R30 ;  /* 0x0000001e3c003986 */ /* 0x0001e2000c101508 */
[----:B------:R-:W-:Y:S02]  /*42b0*/  ISETP.LT.AND P5, PT, R80, UR11, !P0 ;  /* 0x0000000b50007c0c */ /* 0x000fe4000c7a1270 */
[----:B------:R-:W-:Y:S01]  /*42c0*/  LEA.HI.X.SX32 R63, R63, R38, 0x1, P6 ;  /* 0x000000263f3f7211 */ /* 0x000fe200030f0eff */
[----:B------:R1:W-:Y:S01]  /*42d0*/  @P1 STG.E.U16 desc[UR8][R64.64], R32 ;  /* 0x0000002040001986 */ /* 0x0003e2000c101508 */
[----:B------:R-:W-:Y:S02]  /*42e0*/  ISETP.LT.AND P4, PT, R79, UR11, !P0 ;  /* 0x0000000b4f007c0c */ /* 0x000fe4000c781270 */
[----:B------:R-:W-:-:S02]  /*42f0*/  PRMT R26, R26, 0x7632, R26 ;  /* 0x000076321a1a7816 */ /* 0x000fc4000000001a */
[----:B0-----:R-:W-:Y:S01]  /*4300*/  LEA R60, P6, R59, R0, 0x1 ;  /* 0x000000003b3c7211 */ /* 0x001fe200078c08ff */
[----:B-1----:R-:W-:-:S03]  /*4310*/  IMAD R65, R36, 0x4, R59 ;  /* 0x0000000424417824 */ /* 0x002fc600078e023b */
[----:B------:R-:W-:Y:S02]  /*4320*/  LEA.HI.X.SX32 R61, R59, R38, 0x1, P6 ;  /* 0x000000263b3d7211 */ /* 0x000fe400030f0eff */
[----:B------:R-:W-:Y:S01]  /*4330*/  ISETP.LT.AND P3, PT, R78, UR11, !P0 ;  /* 0x0000000b4e007c0c */ /* 0x000fe2000c761270 */
[C---:B------:R-:W-:Y:S01]  /*4340*/  IMAD R59, R36.reuse, 0x4, R65 ;  /* 0x00000004243b7824 */ /* 0x040fe200078e0241 */
[----:B------:R-:W-:Y:S01]  /*4350*/  LEA R64, P6, R65, R0, 0x1 ;  /* 0x0000000041407211 */ /* 0x000fe200078c08ff */
[----:B------:R0:W-:Y:S01]  /*4360*/  @P2 STG.E.U16 desc[UR8][R66.64], R26 ;  /* 0x0000001a42002986 */ /* 0x0001e2000c101508 */
[----:B------:R-:W-:Y:S01]  /*4370*/  ISETP.LT.AND P1, PT, R75, UR11, !P0 ;  /* 0x0000000b4b007c0c */ /* 0x000fe2000c721270 */
[----:B------:R-:W-:Y:S01]  /*4380*/  IMAD R75, R36, 0x4, R59 ;  /* 0x00000004244b7824 */ /* 0x000fe200078e023b */
[----:B------:R-:W-:Y:S02]  /*4390*/  PRMT R24, R24, 0x7632, R24 ;  /* 0x0000763218187816 */ /* 0x000fe40000000018 */
[----:B------:R-:W-:-:S02]  /*43a0*/  PRMT R30, R28, 0x7632, R30 ;  /* 0x000076321c1e7816 */ /* 0x000fc4000000001e */
[----:B------:R-:W-:Y:S01]  /*43b0*/  LEA.HI.X.SX32 R65, R65, R38, 0x1, P6 ;  /* 0x0000002641417211 */ /* 0x000fe200030f0eff */
[----:B------:R1:W-:Y:S01]  /*43c0*/  @P5 STG.E.U16 desc[UR8][R62.64], R24 ;  /* 0x000000183e005986 */ /* 0x0003e2000c101508 */
[----:B------:R-:W-:Y:S02]  /*43d0*/  PRMT R32, R30, 0x7632, R32 ;  /* 0x000076321e207816 */ /* 0x000fe40000000020 */
[----:B0-----:R-:W-:Y:S02]  /*43e0*/  LEA R66, P6, R59, R0, 0x1 ;  /* 0x000000003b427211 */ /* 0x001fe400078c08ff */
[----:B------:R-:W-:Y:S02]  /*43f0*/  ISETP.LT.AND P2, PT, R77, UR11, !P0 ;  /* 0x0000000b4d007c0c */ /* 0x000fe4000c741270 */
[----:B------:R-:W-:Y:S01]  /*4400*/  LEA.HI.X.SX32 R67, R59, R38, 0x1, P6 ;  /* 0x000000263b437211 */ /* 0x000fe200030f0eff */
[----:B------:R-:W-:Y:S01]  /*4410*/  IMAD R59, R36, 0x4, R75 ;  /* 0x00000004243b7824 */ /* 0x000fe200078e024b */
[----:B------:R0:W-:Y:S01]  /*4420*/  @P4 STG.E.U16 desc[UR8][R60.64], R30 ;  /* 0x0000001e3c004986 */ /* 0x0001e2000c101508 */
[----:B-1----:R-:W-:-:S03]  /*4430*/  LEA R62, P6, R75, R0, 0x1 ;  /* 0x000000004b3e7211 */ /* 0x002fc600078c08ff */
[----:B------:R1:W-:Y:S01]  /*4440*/  @P3 STG.E.U16 desc[UR8][R64.64], R32 ;  /* 0x0000002040003986 */ /* 0x0003e2000c101508 */
[----:B------:R-:W-:Y:S01]  /*4450*/  ISETP.LT.AND P3, PT, R73, UR11, !P0 ;  /* 0x0000000b49007c0c */ /* 0x000fe2000c761270 */
[----:B------:R-:W-:Y:S01]  /*4460*/  IMAD R73, R36, 0x4, R59 ;  /* 0x0000000424497824 */ /* 0x000fe200078e023b */
[----:B------:R-:W-:Y:S02]  /*4470*/  LEA.HI.X.SX32 R63, R75, R38, 0x1, P6 ;  /* 0x000000264b3f7211 */ /* 0x000fe400030f0eff */
[----:B------:R-:W-:Y:S02]  /*4480*/  PRMT R2, R32, 0x7632, R2 ;  /* 0x0000763220027816 */ /* 0x000fe40000000002 */
[C---:B0-----:R-:W-:Y:S02]  /*4490*/  LEA R60, P6, R59.reuse, R0, 0x1 ;  /* 0x000000003b3c7211 */ /* 0x041fe400078c08ff */
[----:B------:R-:W-:Y:S02]  /*44a0*/  ISETP.LT.AND P5, PT, R76, UR11, !P0 ;  /* 0x0000000b4c007c0c */ /* 0x000fe4000c7a1270 */
[----:B------:R-:W-:Y:S01]  /*44b0*/  LEA.HI.X.SX32 R61, R59, R38, 0x1, P6 ;  /* 0x000000263b3d7211 */ /* 0x000fe200030f0eff */
[----:B------:R-:W-:Y:S01]  /*44c0*/  IMAD R59, R36, 0x4, R73 ;  /* 0x00000004243b7824 */ /* 0x000fe200078e0249 */
[----:B------:R-:W-:-:S02]  /*44d0*/  ISETP.LT.AND P4, PT, R74, UR11, !P0 ;  /* 0x0000000b4a007c0c */ /* 0x000fc4000c781270 */
[C---:B-1----:R-:W-:Y:S01]  /*44e0*/  LEA R64, P6, R73.reuse, R0, 0x1 ;  /* 0x0000000049407211 */ /* 0x042fe200078c08ff */
[----:B------:R0:W-:Y:S01]  /*44f0*/  @P1 STG.E.U16 desc[UR8][R66.64], R2 ;  /* 0x0000000242001986 */ /* 0x0001e2000c101508 */
[----:B------:R-:W-:Y:S02]  /*4500*/  ISETP.LT.AND P1, PT, R72, UR11, !P0 ;  /* 0x0000000b48007c0c */ /* 0x000fe4000c721270 */
[----:B------:R-:W-:Y:S01]  /*4510*/  LEA.HI.X.SX32 R65, R73, R38, 0x1, P6 ;  /* 0x0000002649417211 */ /* 0x000fe200030f0eff */
[----:B------:R1:W-:Y:S01]  /*4520*/  @P2 STG.E.U16 desc[UR8][R62.64], R5 ;  /* 0x000000053e002986 */ /* 0x0003e2000c101508 */
[----:B------:R-:W-:Y:S01]  /*4530*/  ISETP.LT.AND P2, PT, R71, UR11, !P0 ;  /* 0x0000000b47007c0c */ /* 0x000fe2000c741270 */
[C---:B------:R-:W-:Y:S01]  /*4540*/  IMAD R71, R36.reuse, 0x4, R59 ;  /* 0x0000000424477824 */ /* 0x040fe200078e023b */
[C---:B0-----:R-:W-:Y:S01]  /*4550*/  LEA R66, P6, R59.reuse, R0, 0x1 ;  /* 0x000000003b427211 */ /* 0x041fe200078c08ff */
[----:B------:R0:W-:Y:S03]  /*4560*/  @P5 STG.E.U16 desc[UR8][R60.64], R11 ;  /* 0x0000000b3c005986 */ /* 0x0001e6000c101508 */
[----:B------:R-:W-:Y:S01]  /*4570*/  LEA.HI.X.SX32 R67, R59, R38, 0x1, P6 ;  /* 0x000000263b437211 */ /* 0x000fe200030f0eff */
[C---:B------:R-:W-:Y:S01]  /*4580*/  IMAD R59, R36.reuse, 0x4, R71 ;  /* 0x00000004243b7824 */ /* 0x040fe200078e0247 */
[----:B-1----:R-:W-:Y:S01]  /*4590*/  LEA R62, P6, R71, R0, 0x1 ;  /* 0x00000000473e7211 */ /* 0x002fe200078c08ff */
[----:B------:R1:W-:Y:S01]  /*45a0*/  @P4 STG.E.U16 desc[UR8][R64.64], R9 ;  /* 0x0000000940004986 */ /* 0x0003e2000c101508 */
[----:B------:R-:W-:Y:S01]  /*45b0*/  ISETP.LT.AND P4, PT, R69, UR11, !P0 ;  /* 0x0000000b45007c0c */ /* 0x000fe2000c781270 */
[----:B------:R-:W-:Y:S01]  /*45c0*/  IMAD R69, R36, 0x4, R59 ;  /* 0x0000000424457824 */ /* 0x000fe200078e023b */
[----:B------:R-:W-:-:S02]  /*45d0*/  LEA.HI.X.SX32 R63, R71, R38, 0x1, P6 ;  /* 0x00000026473f7211 */ /* 0x000fc400030f0eff */
[----:B------:R-:W-:Y:S02]  /*45e0*/  ISETP.LT.AND P5, PT, R70, UR11, !P0 ;  /* 0x0000000b46007c0c */ /* 0x000fe4000c7a1270 */
[C---:B0-----:R-:W-:Y:S01]  /*45f0*/  LEA R60, P6, R59.reuse, R0, 0x1 ;  /* 0x000000003b3c7211 */ /* 0x041fe200078c08ff */
[----:B------:R0:W-:Y:S03]  /*4600*/  @P3 STG.E.U16 desc[UR8][R66.64], R3 ;  /* 0x0000000342003986 */ /* 0x0001e6000c101508 */
[----:B------:R-:W-:Y:S01]  /*4610*/  LEA.HI.X.SX32 R61, R59, R38, 0x1, P6 ;  /* 0x000000263b3d7211 */ /* 0x000fe200030f0eff */
[----:B------:R-:W-:Y:S01]  /*4620*/  @P1 STG.E.U16 desc[UR8][R62.64], R7 ;  /* 0x000000073e001986 */ /* 0x000fe2000c101508 */
[----:B-1----:R-:W-:Y:S02]  /*4630*/  LEA R64, P6, R69, R0, 0x1 ;  /* 0x0000000045407211 */ /* 0x002fe400078c08ff */
[----:B------:R-:W-:Y:S01]  /*4640*/  ISETP.LT.AND P1, PT, R57, UR11, !P0 ;  /* 0x0000000b39007c0c */ /* 0x000fe2000c721270 */
[----:B------:R-:W-:Y:S01]  /*4650*/  IMAD R57, R36, 0x4, R69 ;  /* 0x0000000424397824 */ /* 0x000fe200078e0245 */
[----:B------:R-:W-:Y:S01]  /*4660*/  LEA.HI.X.SX32 R65, R69, R38, 0x1, P6 ;  /* 0x0000002645417211 */ /* 0x000fe200030f0eff */
[----:B------:R1:W-:Y:S01]  /*4670*/  @P2 STG.E.U16 desc[UR8][R60.64], R13 ;  /* 0x0000000d3c002986 */ /* 0x0003e2000c101508 */
[----:B------:R-:W-:Y:S01]  /*4680*/  ISETP.LT.AND P3, PT, R68, UR11, !P0 ;  /* 0x0000000b44007c0c */ /* 0x000fe2000c761270 */
[----:B------:R-:W-:Y:S01]  /*4690*/  IMAD R59, R36, 0x4, R57 ;  /* 0x00000004243b7824 */ /* 0x000fe200078e0239 */
[----:B0-----:R-:W-:Y:S01]  /*46a0*/  LEA R66, P6, R57, R0, 0x1 ;  /* 0x0000000039427211 */ /* 0x001fe200078c08ff */
[----:B------:R-:W-:Y:S01]  /*46b0*/  @P5 STG.E.U16 desc[UR8][R64.64], R15 ;  /* 0x0000000f40005986 */ /* 0x000fe2000c101508 */
[----:B------:R-:W-:-:S02]  /*46c0*/  ISETP.LT.AND P2, PT, R56, UR11, !P0 ;  /* 0x0000000b38007c0c */ /* 0x000fc4000c741270 */
[----:B------:R-:W-:Y:S02]  /*46d0*/  LEA.HI.X.SX32 R67, R57, R38, 0x1, P6 ;  /* 0x0000002639437211 */ /* 0x000fe400030f0eff */
[----:B------:R-:W-:Y:S01]  /*46e0*/  ISETP.LT.AND P5, PT, R55, UR11, !P0 ;  /* 0x0000000b37007c0c */ /* 0x000fe2000c7a1270 */
[----:B------:R-:W-:Y:S01]  /*46f0*/  IMAD R55, R36, 0x4, R59 ;  /* 0x0000000424377824 */ /* 0x000fe200078e023b */
[----:B------:R-:W-:-:S04]  /*4700*/  LEA R56, P6, R59, R0, 0x1 ;  /* 0x000000003b387211 */ /* 0x000fc800078c08ff */
[----:B------:R-:W-:Y:S01]  /*4710*/  LEA.HI.X.SX32 R57, R59, R38, 0x1, P6 ;  /* 0x000000263b397211 */ /* 0x000fe200030f0eff */
[----:B------:R-:W-:Y:S01]  /*4720*/  IMAD R59, R36, 0x4, R55 ;  /* 0x00000004243b7824 */ /* 0x000fe200078e0237 */
[C---:B-1----:R-:W-:Y:S01]  /*4730*/  LEA R60, P6, R55.reuse, R0, 0x1 ;  /* 0x00000000373c7211 */ /* 0x042fe200078c08ff */
[----:B------:R-:W-:Y:S01]  /*4740*/  @P4 STG.E.U16 desc[UR8][R66.64], R17 ;  /* 0x0000001142004986 */ /* 0x000fe2000c101508 */
[----:B------:R-:W-:Y:S02]  /*4750*/  ISETP.LT.AND P4, PT, R54, UR11, !P0 ;  /* 0x0000000b36007c0c */ /* 0x000fe4000c781270 */
[----:B------:R-:W-:Y:S01]  /*4760*/  LEA.HI.X.SX32 R61, R55, R38, 0x1, P6 ;  /* 0x00000026373d7211 */ /* 0x000fe200030f0eff */
[----:B------:R0:W-:Y:S01]  /*4770*/  @P3 STG.E.U16 desc[UR8][R56.64], R19 ;  /* 0x0000001338003986 */ /* 0x0001e2000c101508 */
[----:B------:R-:W-:Y:S02]  /*4780*/  LEA R54, P6, R59, R0, 0x1 ;  /* 0x000000003b367211 */ /* 0x000fe400078c08ff */
[----:B------:R-:W-:Y:S01]  /*4790*/  ISETP.LT.AND P3, PT, R53, UR11, !P0 ;  /* 0x0000000b35007c0c */ /* 0x000fe2000c761270 */
[C---:B------:R-:W-:Y:S01]  /*47a0*/  IMAD R53, R36.reuse, 0x4, R59 ;  /* 0x0000000424357824 */ /* 0x040fe200078e023b */
[----:B------:R-:W-:Y:S01]  /*47b0*/  LEA.HI.X.SX32 R55, R59, R38, 0x1, P6 ;  /* 0x000000263b377211 */ /* 0x000fe200030f0eff */
[----:B------:R-:W-:Y:S02]  /*47c0*/  @P1 STG.E.U16 desc[UR8][R60.64], R21 ;  /* 0x000000153c001986 */ /* 0x000fe4000c101508 */
[----:B------:R-:W-:Y:S01]  /*47d0*/  IMAD R59, R36, 0x4, R53 ;  /* 0x00000004243b7824 */ /* 0x000fe200078e0235 */
[----:B------:R-:W-:Y:S01]  /*47e0*/  LEA R62, P6, R53, R0, 0x1 ;  /* 0x00000000353e7211 */ /* 0x000fe200078c08ff */
[----:B------:R1:W-:Y:S01]  /*47f0*/  @P2 STG.E.U16 desc[UR8][R54.64], R23 ;  /* 0x0000001736002986 */ /* 0x0003e2000c101508 */
[----:B------:R-:W-:-:S02]  /*4800*/  ISETP.LT.AND P1, PT, R52, UR11, !P0 ;  /* 0x0000000b34007c0c */ /* 0x000fc4000c721270 */
[----:B------:R-:W-:Y:S02]  /*4810*/  LEA.HI.X.SX32 R63, R53, R38, 0x1, P6 ;  /* 0x00000026353f7211 */ /* 0x000fe400030f0eff */
[----:B------:R-:W-:Y:S01]  /*4820*/  ISETP.LT.AND P2, PT, R51, UR11, !P0 ;  /* 0x0000000b33007c0c */ /* 0x000fe2000c741270 */
[----:B------:R-:W-:Y:S01]  /*4830*/  IMAD R51, R36, 0x4, R59 ;  /* 0x0000000424337824 */ /* 0x000fe200078e023b */
[----:B------:R-:W-:-:S04]  /*4840*/  LEA R52, P6, R59, R0, 0x1 ;  /* 0x000000003b347211 */ /* 0x000fc800078c08ff */
[----:B------:R-:W-:Y:S01]  /*4850*/  LEA.HI.X.SX32 R53, R59, R38, 0x1, P6 ;  /* 0x000000263b357211 */ /* 0x000fe200030f0eff */
[----:B------:R-:W-:Y:S01]  /*4860*/  IMAD R59, R36, 0x4, R51 ;  /* 0x00000004243b7824 */ /* 0x000fe200078e0233 */
[C---:B0-----:R-:W-:Y:S01]  /*4870*/  LEA R56, P6, R51.reuse, R0, 0x1 ;  /* 0x0000000033387211 */ /* 0x041fe200078c08ff */
        /* <DEDUP_REMOVED lines=10> */
[C---:B-1----:R-:W-:Y:S01]  /*4920*/  LEA R54, P6, R49.reuse, R0, 0x1 ;  /* 0x0000000031367211 */ /* 0x042fe200078c08ff */
[----:B------:R-:W-:Y:S01]  /*4930*/  @P1 STG.E.U16 desc[UR8][R50.64], R31 ;  /* 0x0000001f32001986 */ /* 0x000fe2000c101508 */
[----:B------:R-:W-:Y:S01]  /*4940*/  ISETP.LT.AND P1, PT, R48, UR11, !P0 ;  /* 0x0000000b30007c0c */ /* 0x000fe2000c721270 */
[----:B0-----:R-:W-:Y:S01]  /*4950*/  IMAD R53, R36, 0x4, R59 ;  /* 0x0000000424357824 */ /* 0x001fe200078e023b */
[----:B------:R-:W-:-:S02]  /*4960*/  LEA.HI.X.SX32 R55, R49, R38, 0x1, P6 ;  /* 0x0000002631377211 */ /* 0x000fc400030f0eff */
[----:B------:R-:W-:Y:S02]  /*4970*/  LEA R48, P6, R59, R0, 0x1 ;  /* 0x000000003b307211 */ /* 0x000fe400078c08ff */
[----:B------:R-:W-:Y:S02]  /*4980*/  PRMT R3, R11, 0x7632, R3 ;  /* 0x000076320b037816 */ /* 0x000fe40000000003 */
[----:B------:R-:W-:Y:S01]  /*4990*/  LEA.HI.X.SX32 R49, R59, R38, 0x1, P6 ;  /* 0x000000263b317211 */ /* 0x000fe200030f0eff */
[----:B------:R-:W-:Y:S01]  /*49a0*/  IMAD R11, R36, 0x4, R53 ;  /* 0x00000004240b7824 */ /* 0x000fe200078e0235 */
[----:B------:R-:W-:Y:S01]  /*49b0*/  LEA R4, P6, R53, R0, 0x1 ;  /* 0x0000000035047211 */ /* 0x000fe200078c08ff */
[----:B------:R-:W-:Y:S01]  /*49c0*/  @P2 STG.E.U16 desc[UR8][R54.64], R33 ;  /* 0x0000002136002986 */ /* 0x000fe2000c101508 */
[----:B------:R-:W-:Y:S02]  /*49d0*/  PRMT R24, R5, 0x7632, R24 ;  /* 0x0000763205187816 */ /* 0x000fe40000000018 */
[----:B------:R-:W-:-:S02]  /*49e0*/  LEA.HI.X.SX32 R5, R53, R38, 0x1, P6 ;  /* 0x0000002635057211 */ /* 0x000fc400030f0eff */
[----:B------:R-:W-:Y:S01]  /*49f0*/  ISETP.LT.AND P2, PT, R45, UR11, !P0 ;  /* 0x0000000b2d007c0c */ /* 0x000fe2000c741270 */
[----:B------:R-:W-:Y:S01]  /*4a00*/  IMAD R45, R36, 0x4, R11 ;  /* 0x00000004242d7824 */ /* 0x000fe200078e020b */
[----:B------:R-:W-:Y:S02]  /*4a10*/  ISETP.LT.AND P3, PT, R46, UR11, !P0 ;  /* 0x0000000b2e007c0c */ /* 0x000fe4000c761270 */
[C---:B------:R-:W-:Y:S01]  /*4a20*/  LEA R10, P6, R11.reuse, R0, 0x1 ;  /* 0x000000000b0a7211 */ /* 0x040fe200078c08ff */
[----:B------:R-:W-:Y:S03]  /*4a30*/  @P5 STG.E.U16 desc[UR8][R48.64], R24 ;  /* 0x0000001830005986 */ /* 0x000fe6000c101508 */
[----:B------:R-:W-:Y:S01]  /*4a40*/  LEA.HI.X.SX32 R11, R11, R38, 0x1, P6 ;  /* 0x000000260b0b7211 */ /* 0x000fe200030f0eff */
[----:B------:R0:W-:Y:S01]  /*4a50*/  @P4 STG.E.U16 desc[UR8][R4.64], R3 ;  /* 0x0000000304004986 */ /* 0x0001e2000c101508 */
[----:B------:R-:W-:-:S02]  /*4a60*/  LEA R2, P6, R45, R0, 0x1 ;  /* 0x000000002d027211 */ /* 0x000fc400078c08ff */
[----:B------:R-:W-:Y:S02]  /*4a70*/  PRMT R7, R3, 0x7632, R7 ;  /* 0x0000763203077816 */ /* 0x000fe40000000007 */
[----:B0-----:R-:W-:Y:S01]  /*4a80*/  PRMT R5, R9, 0x7632, R5 ;  /* 0x0000763209057816 */ /* 0x001fe20000000005 */
[----:B------:R-:W-:Y:S01]  /*4a90*/  IMAD R9, R36, 0x4, R45 ;  /* 0x0000000424097824 */ /* 0x000fe200078e022d */
[----:B------:R-:W-:-:S03]  /*4aa0*/  LEA.HI.X.SX32 R3, R45, R38, 0x1, P6 ;  /* 0x000000262d037211 */ /* 0x000fc600030f0eff */
[C---:B------:R-:W-:Y:S01]  /*4ab0*/  IMAD R45, R36.reuse, 0x4, R9 ;  /* 0x00000004242d7824 */ /* 0x040fe200078e0209 */
[----:B------:R-:W-:Y:S01]  /*4ac0*/  LEA R4, P6, R9, R0, 0x1 ;  /* 0x0000000009047211 */ /* 0x000fe200078c08ff */
[----:B------:R0:W-:Y:S01]  /*4ad0*/  @P3 STG.E.U16 desc[UR8][R10.64], R5 ;  /* 0x000000050a003986 */ /* 0x0001e2000c101508 */
[----:B------:R-:W-:Y:S02]  /*4ae0*/  ISETP.LT.AND P5, PT, R47, UR11, !P0 ;  /* 0x0000000b2f007c0c */ /* 0x000fe4000c7a1270 */
[----:B------:R-:W-:Y:S01]  /*4af0*/  PRMT R12, R7, 0x7632, R12 ;  /* 0x00007632070c7816 */ /* 0x000fe2000000000c */
[----:B------:R1:W-:Y:S01]  /*4b00*/  @P1 STG.E.U16 desc[UR8][R2.64], R7 ;  /* 0x0000000702001986 */ /* 0x0003e2000c101508 */
[----:B0-----:R-:W-:Y:S01]  /*4b10*/  LEA.HI.X.SX32 R5, R9, R38, 0x1, P6 ;  /* 0x0000002609057211 */ /* 0x001fe200030f0eff */
[----:B------:R-:W-:Y:S01]  /*4b20*/  IMAD R9, R36, 0x4, R45 ;  /* 0x0000000424097824 */ /* 0x000fe200078e022d */
[----:B------:R-:W-:-:S03]  /*4b30*/  LEA R6, P6, R45, R0, 0x1 ;  /* 0x000000002d067211 */ /* 0x000fc600078c08ff */
[C---:B-1----:R-:W-:Y:S01]  /*4b40*/  IMAD R3, R36.reuse, 0x4, R9 ;  /* 0x0000000424037824 */ /* 0x042fe200078e0209 */
[----:B------:R-:W-:Y:S02]  /*4b50*/  LEA.HI.X.SX32 R7, R45, R38, 0x1, P6 ;  /* 0x000000262d077211 */ /* 0x000fe400030f0eff */
[C---:B------:R-:W-:Y:S01]  /*4b60*/  LEA R8, P6, R9.reuse, R0, 0x1 ;  /* 0x0000000009087211 */ /* 0x040fe200078c08ff */
[----:B------:R-:W-:Y:S01]  /*4b70*/  IMAD R11, R36, 0x4, R3 ;  /* 0x00000004240b7824 */ /* 0x000fe200078e0203 */
[----:B------:R-:W-:Y:S02]  /*4b80*/  ISETP.LT.AND P4, PT, R42, UR11, !P0 ;  /* 0x0000000b2a007c0c */ /* 0x000fe4000c781270 */
[----:B------:R-:W-:Y:S02]  /*4b90*/  LEA.HI.X.SX32 R9, R9, R38, 0x1, P6 ;  /* 0x0000002609097211 */ /* 0x000fe400030f0eff */
[----:B------:R-:W-:Y:S02]  /*4ba0*/  PRMT R13, R13, 0x7632, R13 ;  /* 0x000076320d0d7816 */ /* 0x000fe4000000000d */
[C---:B------:R-:W-:Y:S01]  /*4bb0*/  LEA R2, P6, R3.reuse, R0, 0x1 ;  /* 0x0000000003027211 */ /* 0x040fe200078c08ff */
[----:B------:R0:W-:Y:S03]  /*4bc0*/  @P2 STG.E.U16 desc[UR8][R4.64], R12 ;  /* 0x0000000c04002986 */ /* 0x0001e6000c101508 */
[----:B------:R-:W-:Y:S01]  /*4bd0*/  LEA.HI.X.SX32 R3, R3, R38, 0x1, P6 ;  /* 0x0000002603037211 */ /* 0x000fe200030f0eff */
[----:B------:R1:W-:Y:S01]  /*4be0*/  @P5 STG.E.U16 desc[UR8][R6.64], R13 ;  /* 0x0000000d06005986 */ /* 0x0003e2000c101508 */
[----:B------:R-:W-:-:S02]  /*4bf0*/  PRMT R15, R15, 0x7632, R15 ;  /* 0x000076320f0f7816 */ /* 0x000fc4000000000f */
[----:B------:R-:W-:Y:S02]  /*4c00*/  ISETP.LT.AND P3, PT, R44, UR11, !P0 ;  /* 0x0000000b2c007c0c */ /* 0x000fe4000c761270 */
[----:B0-----:R-:W-:Y:S01]  /*4c10*/  LEA R4, P6, R11, R0, 0x1 ;  /* 0x000000000b047211 */ /* 0x001fe200078c08ff */
[----:B-1----:R-:W-:-:S03]  /*4c20*/  IMAD R7, R36, 0x4, R11 ;  /* 0x0000000424077824 */ /* 0x002fc600078e020b */
[----:B------:R-:W-:Y:S01]  /*4c30*/  LEA.HI.X.SX32 R5, R11, R38, 0x1, P6 ;  /* 0x000000260b057211 */ /* 0x000fe200030f0eff */
[C---:B------:R-:W-:Y:S01]  /*4c40*/  IMAD R11, R36.reuse, 0x4, R7 ;  /* 0x00000004240b7824 */ /* 0x040fe200078e0207 */
[----:B------:R-:W-:Y:S01]  /*4c50*/  ISETP.LT.AND P1, PT, R43, UR11, !P0 ;  /* 0x0000000b2b007c0c */ /* 0x000fe2000c721270 */
[----:B------:R0:W-:Y:S01]  /*4c60*/  @P4 STG.E.U16 desc[UR8][R8.64], R15 ;  /* 0x0000000f08004986 */ /* 0x0001e2000c101508 */
[----:B------:R-:W-:Y:S02]  /*4c70*/  ISETP.LT.AND P2, PT, R41, UR11, !P0 ;  /* 0x0000000b29007c0c */ /* 0x000fe4000c741270 */
[----:B------:R-:W-:Y:S02]  /*4c80*/  PRMT R17, R17, 0x7632, R17 ;  /* 0x0000763211117816 */ /* 0x000fe40000000011 */
[----:B------:R-:W-:Y:S01]  /*4c90*/  LEA R6, P6, R7, R0, 0x1 ;  /* 0x0000000007067211 */ /* 0x000fe200078c08ff */
[----:B0-----:R-:W-:Y:S01]  /*4ca0*/  IMAD R9, R36, 0x4, R11 ;  /* 0x0000000424097824 */ /* 0x001fe200078e020b */
[----:B------:R-:W-:-:S03]  /*4cb0*/  PRMT R19, R19, 0x7632, R19 ;  /* 0x0000763213137816 */ /* 0x000fc60000000013 */
[C---:B------:R-:W-:Y:S01]  /*4cc0*/  IMAD R13, R36.reuse, 0x4, R9 ;  /* 0x00000004240d7824 */ /* 0x040fe200078e0209 */
[----:B------:R0:W-:Y:S01]  /*4cd0*/  @P3 STG.E.U16 desc[UR8][R2.64], R17 ;  /* 0x0000001102003986 */ /* 0x0001e2000c101508 */
[----:B------:R-:W-:Y:S02]  /*4ce0*/  LEA.HI.X.SX32 R7, R7, R38, 0x1, P6 ;  /* 0x0000002607077211 */ /* 0x000fe400030f0eff */
[C---:B------:R-:W-:Y:S01]  /*4cf0*/  IMAD R15, R36.reuse, 0x4, R13 ;  /* 0x00000004240f7824 */ /* 0x040fe200078e020d */
[----:B------:R-:W-:Y:S01]  /*4d00*/  @P1 STG.E.U16 desc[UR8][R4.64], R19 ;  /* 0x0000001304001986 */ /* 0x000fe2000c101508 */
[----:B0-----:R-:W-:Y:S02]  /*4d10*/  PRMT R3, R21, 0x7632, R3 ;  /* 0x0000763215037816 */ /* 0x001fe40000000003 */
[----:B------:R-:W-:Y:S01]  /*4d20*/  IMAD R17, R36, 0x4, R15 ;  /* 0x0000000424117824 */ /* 0x000fe200078e020f */
[-C--:B------:R-:W-:Y:S02]  /*4d30*/  LEA R2, P1, R11, R0.reuse, 0x1 ;  /* 0x000000000b027211 */ /* 0x080fe400078208ff */
[----:B------:R0:W-:Y:S01]  /*4d40*/  @P2 STG.E.U16 desc[UR8][R6.64], R3 ;  /* 0x0000000306002986 */ /* 0x0001e2000c101508 */
[----:B------:R-:W-:-:S02]  /*4d50*/  LEA R8, P2, R9, R0, 0x1 ;  /* 0x0000000009087211 */ /* 0x000fc400078408ff */
[----:B------:R-:W-:Y:S02]  /*4d60*/  ISETP.LT.AND P5, PT, R39, UR11, !P0 ;  /* 0x0000000b27007c0c */ /* 0x000fe4000c7a1270 */
[----:B------:R-:W-:Y:S02]  /*4d70*/  ISETP.LT.AND P4, PT, R40, UR11, !P0 ;  /* 0x0000000b28007c0c */ /* 0x000fe4000c781270 */
[----:B------:R-:W-:Y:S02]  /*4d80*/  ISETP.LT.AND P3, PT, R37, UR11, !P0 ;  /* 0x0000000b25007c0c */ /* 0x000fe4000c761270 */
[----:B0-----:R-:W-:Y:S02]  /*4d90*/  LEA.HI.X.SX32 R3, R11, R38, 0x1, P1 ;  /* 0x000000260b037211 */ /* 0x001fe400008f0eff */
[-C--:B------:R-:W-:Y:S02]  /*4da0*/  LEA R6, P1, R17, R0.reuse, 0x1 ;  /* 0x0000000011067211 */ /* 0x080fe400078208ff */
[----:B------:R-:W-:-:S02]  /*4db0*/  LEA R10, P6, R13, R0, 0x1 ;  /* 0x000000000d0a7211 */ /* 0x000fc400078c08ff */
[-C--:B------:R-:W-:Y:S02]  /*4dc0*/  LEA.HI.X.SX32 R9, R9, R38.reuse, 0x1, P2 ;  /* 0x0000002609097211 */ /* 0x080fe400010f0eff */
[----:B------:R-:W-:Y:S02]  /*4dd0*/  ISETP.LT.AND P2, PT, R35, UR11, !P0 ;  /* 0x0000000b23007c0c */ /* 0x000fe4000c741270 */
[-C--:B------:R-:W-:Y:S02]  /*4de0*/  LEA.HI.X.SX32 R7, R17, R38.reuse, 0x1, P1 ;  /* 0x0000002611077211 */ /* 0x080fe400008f0eff */
[----:B------:R-:W-:Y:S02]  /*4df0*/  ISETP.LT.AND P1, PT, R34, UR11, !P0 ;  /* 0x0000000b22007c0c */ /* 0x000fe4000c721270 */
[----:B------:R-:W-:Y:S02]  /*4e00*/  ISETP.LT.AND P0, PT, R58, UR11, !P0 ;  /* 0x0000000b3a007c0c */ /* 0x000fe4000c701270 */
[----:B------:R-:W-:-:S02]  /*4e10*/  LEA.HI.X.SX32 R11, R13, R38, 0x1, P6 ;  /* 0x000000260d0b7211 */ /* 0x000fc400030f0eff */
[----:B------:R-:W-:Y:S02]  /*4e20*/  LEA R4, P6, R15, R0, 0x1 ;  /* 0x000000000f047211 */ /* 0x000fe400078c08ff */
[----:B------:R-:W-:Y:S02]  /*4e30*/  PRMT R23, R23, 0x7632, R23 ;  /* 0x0000763217177816 */ /* 0x000fe40000000017 */
[----:B------:R-:W-:Y:S01]  /*4e40*/  PRMT R27, R27, 0x7632, R27 ;  /* 0x000076321b1b7816 */ /* 0x000fe2000000001b */
[----:B------:R-:W-:Y:S01]  /*4e50*/  IMAD R13, R36, 0x4, R17 ;  /* 0x00000004240d7824 */ /* 0x000fe200078e0211 */
[----:B------:R-:W-:Y:S02]  /*4e60*/  PRMT R25, R25, 0x7632, R25 ;  /* 0x0000763219197816 */ /* 0x000fe40000000019 */
[----:B------:R-:W-:Y:S02]  /*4e70*/  LEA.HI.X.SX32 R5, R15, R38, 0x1, P6 ;  /* 0x000000260f057211 */ /* 0x000fe400030f0eff */
[----:B------:R-:W-:Y:S01]  /*4e80*/  PRMT R29, R29, 0x7632, R29 ;  /* 0x000076321d1d7816 */ /* 0x000fe2000000001d */
[----:B------:R0:W-:Y:S01]  /*4e90*/  @P5 STG.E.U16 desc[UR8][R2.64], R23 ;  /* 0x0000001702005986 */ /* 0x0001e2000c101508 */
[----:B------:R-:W-:-:S03]  /*4ea0*/  PRMT R31, R31, 0x7632, R31 ;  /* 0x000076321f1f7816 */ /* 0x000fc6000000001f */
[----:B------:R0:W-:Y:S01]  /*4eb0*/  @P4 STG.E.U16 desc[UR8][R8.64], R27 ;  /* 0x0000001b08004986 */ /* 0x0001e2000c101508 */
[----:B------:R-:W-:-:S03]  /*4ec0*/  LEA R12, P6, R13, R0, 0x1 ;  /* 0x000000000d0c7211 */ /* 0x000fc600078c08ff */
[----:B------:R0:W-:Y:S04]  /*4ed0*/  @P3 STG.E.U16 desc[UR8][R10.64], R25 ;  /* 0x000000190a003986 */ /* 0x0001e8000c101508 */
[----:B------:R0:W-:Y:S01]  /*4ee0*/  @P2 STG.E.U16 desc[UR8][R4.64], R29 ;  /* 0x0000001d04002986 */ /* 0x0001e2000c101508 */
[----:B------:R-:W-:-:S03]  /*4ef0*/  LEA.HI.X.SX32 R13, R13, R38, 0x1, P6 ;  /* 0x000000260d0d7211 */ /* 0x000fc600030f0eff */
[----:B------:R0:W-:Y:S01]  /*4f00*/  @P1 STG.E.U16 desc[UR8][R6.64], R31 ;  /* 0x0000001f06001986 */ /* 0x0001e2000c101508 */
[----:B------:R-:W-:Y:S05]  /*4f10*/  @!P0 EXIT ;  /* 0x000000000000894d */ /* 0x000fea0003800000 */
[----:B0-----:R-:W-:-:S05]  /*4f20*/  PRMT R6, R33, 0x7632, R6 ;  /* 0x0000763221067816 */ /* 0x001fca0000000006 */
[----:B------:R-:W-:Y:S01]  /*4f30*/  STG.E.U16 desc[UR8][R12.64], R6 ;  /* 0x000000060c007986 */ /* 0x000fe2000c101508 */
[----:B------:R-:W-:Y:S05]  /*4f40*/  EXIT ;  /* 0x000000000000794d */ /* 0x000fea0003800000 */
.L_x_3:
[----:B------:R-:W-:-:S00]  /*4f50*/  BRA `(.L_x_3) ;  /* 0xfffffffc00fc7947 */ /* 0x000fc0000383ffff */
[----:B------:R-:W-:-:S00]  /*4f60*/  NOP ;  /* 0x0000000000007918 */ /* 0x000fc00000000000 */
        /* <DEDUP_REMOVED lines=9> */
.L_x_4:


//--------------------- .nv.shared.matmul_kernel  --------------------------
	.section	.nv.shared.matmul_kernel,"aw",@nobits
	.sectionflags	@""
	.align	16
	.zero		1024


//--------------------- .nv.shared.reserved.0     --------------------------
	.section	.nv.shared.reserved.0,"aw",@nobits
	.weak		__nv_reservedSMEM_offset_0_alias
	.size		__nv_reservedSMEM_offset_0_alias, 0, 64
	.other		__nv_reservedSMEM_offset_0_alias,@"STO_CUDA_RESERVED_SHARED STV_DEFAULT"
__nv_reservedSMEM_offset_0_alias:
	.zero		0
	.zero		64


//--------------------- .nv.constant0.matmul_kernel --------------------------
	.section	.nv.constant0.matmul_kernel,"a",@progbits
	.sectionflags	@""
	.align	4
.nv.constant0.matmul_kernel:
	.zero		976


//--------------------- SYMBOLS --------------------------

	.type		.nv.reservedSmem.offset0,@object
	.size		.nv.reservedSmem.offset0,0x4
	.type		.nv.reservedSmem.cap,@object
	.size		.nv.reservedSmem.cap,0x4
